	.target	sm_90a

	.elftype	@"ET_EXEC"


//--------------------- .note.nv.tkinfo           --------------------------
	.section	.note.nv.tkinfo,"",@"SHT_NOTE"
	.sectionflags	@"SHF_NOTE_NV_TKINFO"
	.tkinfo
        /*0018*/ 	.word	0x00000002
        /*0030*/ 	.string	""
        /*0030*/ 	.string	"ptxas"
        /*0030*/ 	.string	"Cuda compilation tools, release 13.0, V13.0.88"
        /*0030*/ 	.string	"Build cuda_13.0.r13.0/compiler.36424714_0"
        /*0030*/ 	.string	"-arch sm_90a -m 64 "



//--------------------- .note.nv.cuinfo           --------------------------
	.section	.note.nv.cuinfo,"",@"SHT_NOTE"
	.sectionflags	@"SHF_NOTE_NV_CUINFO"
        /*0018*/ 	.short	0x0002
        /*001a*/ 	.short	0x005a
        /*001c*/ 	.short	0x0082
	.zero		2


//--------------------- .nv.info                  --------------------------
	.section	.nv.info,"",@"SHT_CUDA_INFO"
	.align	4


	//----- nvinfo : EIATTR_REGCOUNT
	.align		4
        /*0000*/ 	.byte	0x04, 0x2f
        /*0002*/ 	.short	(.L_12 - .L_11)
	.align		4
.L_11:
        /*0004*/ 	.word	index@(_ZN7cutlass13device_kernelINS_4gemm6kernel13GemmUniversalIN4cute5tupleIJiiiiEEENS1_10collective13CollectiveMmaINS1_40MainloopSm90TmaGmmaWarpSpecializedSparseILi6ENS5_IJNS4_1CILi1EEENSA_ILi2EEESB_EEENS1_32KernelTmaWarpSpecializedPingpongEEENS5_IJNSA_ILi64EEENSA_ILi256EEENSA_ILi128EEEEEEaNS5_IJNS4_6LayoutINS5_IJiNS5_IJSC_iEEEiEEENS5_IJlNS5_IJSB_SC_EEElEEEEENSK_INS5_IJNS5_IJSG_iEEENS5_IJSI_iEEEiEEENS5_IJNS5_IJSI_NSA_ILi8192EEEEEENS5_IJSB_lEEElEEEEEEEEaNS5_IJlSB_lEEENS4_8TiledMMAINS4_8MMA_AtomIJNS4_4SM904GMMA6SPARSE28GMMA_64x256x64_S32S8S8_SS_TNILNS13_9SparseSelE0EEEEEENSK_INS5_IJSB_SB_SB_EEENS5_IJNSA_ILi0EEES1A_S1A_EEEEENS5_IJNS4_10UnderscoreES1D_S1D_EEEEENS4_23SM90_TMA_LOAD_MULTICASTENS4_14ComposedLayoutINS4_7SwizzleILi2ELi4ELi3EEENS4_25smem_sparse_ptr_flag_bitsILi2ELi8EEENSK_INS5_IJNS5_IJSB_NSA_ILi8EEEEEENS5_IJSC_SG_EEEEEENS5_IJNS5_IJS1A_SI_EEESN_EEEEEEEvNS4_8identityENS4_13SM90_TMA_LOADENS1H_INS1I_ILi3ELi4ELi3EEENS4_18smem_ptr_flag_bitsILi8EEENSK_INS5_IJS1M_SI_EEENS5_IJSI_SB_EEEEEEEvS1U_EENS_8epilogue10collective6detail29Sm90TmaWarpSpecializedAdapterINS25_15DefaultEpilogueIiNS5_IJSB_llEEES29_NS24_6thread17LinearCombinationIiLi1EiiLNS2A_9ScaleType4KindE0ELNS_15FloatRoundStyleE2EiEENS1_15EpilogueDefaultEEEEEvvEEEEvNT_6ParamsE)
        /*0008*/ 	.word	0x000000a8


	//----- nvinfo : EIATTR_FRAME_SIZE
	.align		4
.L_12:
        /*000c*/ 	.byte	0x04, 0x11
        /*000e*/ 	.short	(.L_14 - .L_13)
	.align		4
.L_13:
        /*0010*/ 	.word	index@(_ZN7cutlass13device_kernelINS_4gemm6kernel13GemmUniversalIN4cute5tupleIJiiiiEEENS1_10collective13CollectiveMmaINS1_40MainloopSm90TmaGmmaWarpSpecializedSparseILi6ENS5_IJNS4_1CILi1EEENSA_ILi2EEESB_EEENS1_32KernelTmaWarpSpecializedPingpongEEENS5_IJNSA_ILi64EEENSA_ILi256EEENSA_ILi128EEEEEEaNS5_IJNS4_6LayoutINS5_IJiNS5_IJSC_iEEEiEEENS5_IJlNS5_IJSB_SC_EEElEEEEENSK_INS5_IJNS5_IJSG_iEEENS5_IJSI_iEEEiEEENS5_IJNS5_IJSI_NSA_ILi8192EEEEEENS5_IJSB_lEEElEEEEEEEEaNS5_IJlSB_lEEENS4_8TiledMMAINS4_8MMA_AtomIJNS4_4SM904GMMA6SPARSE28GMMA_64x256x64_S32S8S8_SS_TNILNS13_9SparseSelE0EEEEEENSK_INS5_IJSB_SB_SB_EEENS5_IJNSA_ILi0EEES1A_S1A_EEEEENS5_IJNS4_10UnderscoreES1D_S1D_EEEEENS4_23SM90_TMA_LOAD_MULTICASTENS4_14ComposedLayoutINS4_7SwizzleILi2ELi4ELi3EEENS4_25smem_sparse_ptr_flag_bitsILi2ELi8EEENSK_INS5_IJNS5_IJSB_NSA_ILi8EEEEEENS5_IJSC_SG_EEEEEENS5_IJNS5_IJS1A_SI_EEESN_EEEEEEEvNS4_8identityENS4_13SM90_TMA_LOADENS1H_INS1I_ILi3ELi4ELi3EEENS4_18smem_ptr_flag_bitsILi8EEENSK_INS5_IJS1M_SI_EEENS5_IJSI_SB_EEEEEEEvS1U_EENS_8epilogue10collective6detail29Sm90TmaWarpSpecializedAdapterINS25_15DefaultEpilogueIiNS5_IJSB_llEEES29_NS24_6thread17LinearCombinationIiLi1EiiLNS2A_9ScaleType4KindE0ELNS_15FloatRoundStyleE2EiEENS1_15EpilogueDefaultEEEEEvvEEEEvNT_6ParamsE)
        /*0014*/ 	.word	0x00000000


	//----- nvinfo : EIATTR_MIN_STACK_SIZE
	.align		4
.L_14:
        /*0018*/ 	.byte	0x04, 0x12
        /*001a*/ 	.short	(.L_16 - .L_15)
	.align		4
.L_15:
        /*001c*/ 	.word	index@(_ZN7cutlass13device_kernelINS_4gemm6kernel13GemmUniversalIN4cute5tupleIJiiiiEEENS1_10collective13CollectiveMmaINS1_40MainloopSm90TmaGmmaWarpSpecializedSparseILi6ENS5_IJNS4_1CILi1EEENSA_ILi2EEESB_EEENS1_32KernelTmaWarpSpecializedPingpongEEENS5_IJNSA_ILi64EEENSA_ILi256EEENSA_ILi128EEEEEEaNS5_IJNS4_6LayoutINS5_IJiNS5_IJSC_iEEEiEEENS5_IJlNS5_IJSB_SC_EEElEEEEENSK_INS5_IJNS5_IJSG_iEEENS5_IJSI_iEEEiEEENS5_IJNS5_IJSI_NSA_ILi8192EEEEEENS5_IJSB_lEEElEEEEEEEEaNS5_IJlSB_lEEENS4_8TiledMMAINS4_8MMA_AtomIJNS4_4SM904GMMA6SPARSE28GMMA_64x256x64_S32S8S8_SS_TNILNS13_9SparseSelE0EEEEEENSK_INS5_IJSB_SB_SB_EEENS5_IJNSA_ILi0EEES1A_S1A_EEEEENS5_IJNS4_10UnderscoreES1D_S1D_EEEEENS4_23SM90_TMA_LOAD_MULTICASTENS4_14ComposedLayoutINS4_7SwizzleILi2ELi4ELi3EEENS4_25smem_sparse_ptr_flag_bitsILi2ELi8EEENSK_INS5_IJNS5_IJSB_NSA_ILi8EEEEEENS5_IJSC_SG_EEEEEENS5_IJNS5_IJS1A_SI_EEESN_EEEEEEEvNS4_8identityENS4_13SM90_TMA_LOADENS1H_INS1I_ILi3ELi4ELi3EEENS4_18smem_ptr_flag_bitsILi8EEENSK_INS5_IJS1M_SI_EEENS5_IJSI_SB_EEEEEEEvS1U_EENS_8epilogue10collective6detail29Sm90TmaWarpSpecializedAdapterINS25_15DefaultEpilogueIiNS5_IJSB_llEEES29_NS24_6thread17LinearCombinationIiLi1EiiLNS2A_9ScaleType4KindE0ELNS_15FloatRoundStyleE2EiEENS1_15EpilogueDefaultEEEEEvvEEEEvNT_6ParamsE)
        /*0020*/ 	.word	0x00000000
.L_16:


//--------------------- .nv.compat                --------------------------
	.section	.nv.compat,"",@"SHT_CUDA_COMPAT_INFO"
	.align	4
        /*0000*/ 	.byte	0x02, 0x09, 0x01, 0x00, 0x02, 0x02, 0x04, 0x00, 0x02, 0x05, 0x05, 0x00, 0x03, 0x07, 0x01, 0x01
        /*0010*/ 	.byte	0x02, 0x03, 0x01, 0x00, 0x02, 0x06, 0x01, 0x00, 0x04, 0x0b, 0x08, 0x00, 0x00, 0x00, 0x00, 0x00
        /*0020*/ 	.byte	0x00, 0x00, 0x00, 0x00


//--------------------- .nv.info._ZN7cutlass13device_kernelINS_4gemm6kernel13GemmUniversalIN4cute5tupleIJiiiiEEENS1_10collective13CollectiveMmaINS1_40MainloopSm90TmaGmmaWarpSpecializedSparseILi6ENS5_IJNS4_1CILi1EEENSA_ILi2EEESB_EEENS1_32KernelTmaWarpSpecializedPingpongEEENS5_IJNSA_ILi64EEENSA_ILi256EEENSA_ILi128EEEEEEaNS5_IJNS4_6LayoutINS5_IJiNS5_IJSC_iEEEiEEENS5_IJlNS5_IJSB_SC_EEElEEEEENSK_INS5_IJNS5_IJSG_iEEENS5_IJSI_iEEEiEEENS5_IJNS5_IJSI_NSA_ILi8192EEEEEENS5_IJSB_lEEElEEEEEEEEaNS5_IJlSB_lEEENS4_8TiledMMAINS4_8MMA_AtomIJNS4_4SM904GMMA6SPARSE28GMMA_64x256x64_S32S8S8_SS_TNILNS13_9SparseSelE0EEEEEENSK_INS5_IJSB_SB_SB_EEENS5_IJNSA_ILi0EEES1A_S1A_EEEEENS5_IJNS4_10UnderscoreES1D_S1D_EEEEENS4_23SM90_TMA_LOAD_MULTICASTENS4_14ComposedLayoutINS4_7SwizzleILi2ELi4ELi3EEENS4_25smem_sparse_ptr_flag_bitsILi2ELi8EEENSK_INS5_IJNS5_IJSB_NSA_ILi8EEEEEENS5_IJSC_SG_EEEEEENS5_IJNS5_IJS1A_SI_EEESN_EEEEEEEvNS4_8identityENS4_13SM90_TMA_LOADENS1H_INS1I_ILi3ELi4ELi3EEENS4_18smem_ptr_flag_bitsILi8EEENSK_INS5_IJS1M_SI_EEENS5_IJSI_SB_EEEEEEEvS1U_EENS_8epilogue10collective6detail29Sm90TmaWarpSpecializedAdapterINS25_15DefaultEpilogueIiNS5_IJSB_llEEES29_NS24_6thread17LinearCombinationIiLi1EiiLNS2A_9ScaleType4KindE0ELNS_15FloatRoundStyleE2EiEENS1_15EpilogueDefaultEEEEEvvEEEEvNT_6ParamsE --------------------------
	.section	.nv.info._ZN7cutlass13device_kernelINS_4gemm6kernel13GemmUniversalIN4cute5tupleIJiiiiEEENS1_10collective13CollectiveMmaINS1_40MainloopSm90TmaGmmaWarpSpecializedSparseILi6ENS5_IJNS4_1CILi1EEENSA_ILi2EEESB_EEENS1_32KernelTmaWarpSpecializedPingpongEEENS5_IJNSA_ILi64EEENSA_ILi256EEENSA_ILi128EEEEEEaNS5_IJNS4_6LayoutINS5_IJiNS5_IJSC_iEEEiEEENS5_IJlNS5_IJSB_SC_EEElEEEEENSK_INS5_IJNS5_IJSG_iEEENS5_IJSI_iEEEiEEENS5_IJNS5_IJSI_NSA_ILi8192EEEEEENS5_IJSB_lEEElEEEEEEEEaNS5_IJlSB_lEEENS4_8TiledMMAINS4_8MMA_AtomIJNS4_4SM904GMMA6SPARSE28GMMA_64x256x64_S32S8S8_SS_TNILNS13_9SparseSelE0EEEEEENSK_INS5_IJSB_SB_SB_EEENS5_IJNSA_ILi0EEES1A_S1A_EEEEENS5_IJNS4_10UnderscoreES1D_S1D_EEEEENS4_23SM90_TMA_LOAD_MULTICASTENS4_14ComposedLayoutINS4_7SwizzleILi2ELi4ELi3EEENS4_25smem_sparse_ptr_flag_bitsILi2ELi8EEENSK_INS5_IJNS5_IJSB_NSA_ILi8EEEEEENS5_IJSC_SG_EEEEEENS5_IJNS5_IJS1A_SI_EEESN_EEEEEEEvNS4_8identityENS4_13SM90_TMA_LOADENS1H_INS1I_ILi3ELi4ELi3EEENS4_18smem_ptr_flag_bitsILi8EEENSK_INS5_IJS1M_SI_EEENS5_IJSI_SB_EEEEEEEvS1U_EENS_8epilogue10collective6detail29Sm90TmaWarpSpecializedAdapterINS25_15DefaultEpilogueIiNS5_IJSB_llEEES29_NS24_6thread17LinearCombinationIiLi1EiiLNS2A_9ScaleType4KindE0ELNS_15FloatRoundStyleE2EiEENS1_15EpilogueDefaultEEEEEvvEEEEvNT_6ParamsE,"",@"SHT_CUDA_INFO"
	.sectionflags	@""
	.align	4


	//----- nvinfo : EIATTR_CUDA_API_VERSION
	.align		4
        /*0000*/ 	.byte	0x04, 0x37
        /*0002*/ 	.short	(.L_18 - .L_17)
.L_17:
        /*0004*/ 	.word	0x00000082


	//----- nvinfo : EIATTR_KPARAM_INFO
	.align		4
.L_18:
        /*0008*/ 	.byte	0x04, 0x17
        /*000a*/ 	.short	(.L_20 - .L_19)
.L_19:
        /*000c*/ 	.word	0x00000000
        /*0010*/ 	.short	0x0000
        /*0012*/ 	.short	0x0070
        /*0014*/ 	.byte	0x00, 0xf0, 0x01, 0x14


	//----- nvinfo : EIATTR_SPARSE_MMA_MASK
	.align		4
.L_20:
        /*0018*/ 	.byte	0x03, 0x50
        /*001a*/ 	.short	0x0004


	//----- nvinfo : EIATTR_MAXREG_COUNT
	.align		4
        /*001c*/ 	.byte	0x03, 0x1b
        /*001e*/ 	.short	0x00a8


	//----- nvinfo : EIATTR_NUM_BARRIERS
	.align		4
        /*0020*/ 	.byte	0x02, 0x4c
        /*0022*/ 	.byte	0x01
	.zero		1


	//----- nvinfo : EIATTR_MERCURY_ISA_VERSION
	.align		4
        /*0024*/ 	.byte	0x03, 0x5f
        /*0026*/ 	.short	0x0101


	//----- nvinfo : EIATTR_INT_WARP_WIDE_INSTR_OFFSETS
	.align		4
        /*0028*/ 	.byte	0x04, 0x31
        /*002a*/ 	.short	(.L_22 - .L_21)


	//   ....[0]....
.L_21:
        /*002c*/ 	.word	0x00000520


	//   ....[1]....
        /*0030*/ 	.word	0x00000560


	//   ....[2]....
        /*0034*/ 	.word	0x000006a0


	//   ....[3]....
        /*0038*/ 	.word	0x000006b0


	//   ....[4]....
        /*003c*/ 	.word	0x000006c0


	//   ....[5]....
        /*0040*/ 	.word	0x000006e0


	//   ....[6]....
        /*0044*/ 	.word	0x00000780


	//   ....[7]....
        /*0048*/ 	.word	0x000007e0


	//----- nvinfo : EIATTR_COOP_GROUP_MASK_REGIDS
	.align		4
.L_22:
        /*004c*/ 	.byte	0x04, 0x29
        /*004e*/ 	.short	(.L_24 - .L_23)


	//   ....[0]....
.L_23:
        /*0050*/ 	.word	0xffffffff


	//   ....[1]....
        /*0054*/ 	.word	0xffffffff


	//   ....[2]....
        /*0058*/ 	.word	0xffffffff


	//   ....[3]....
        /*005c*/ 	.word	0xffffffff


	//   ....[4]....
        /*0060*/ 	.word	0xffffffff


	//   ....[5]....
        /*0064*/ 	.word	0xffffffff


	//   ....[6]....
        /*0068*/ 	.word	0xffffffff


	//----- nvinfo : EIATTR_COOP_GROUP_INSTR_OFFSETS
	.align		4
.L_24:
        /*006c*/ 	.byte	0x04, 0x28
        /*006e*/ 	.short	(.L_26 - .L_25)


	//   ....[0]....
.L_25:
        /*0070*/ 	.word	0x00000060


	//   ....[1]....
        /*0074*/ 	.word	0x00000070


	//   ....[2]....
        /*0078*/ 	.word	0x00000160


	//   ....[3]....
        /*007c*/ 	.word	0x00000340


	//   ....[4]....
        /*0080*/ 	.word	0x00000380


	//   ....[5]....
        /*0084*/ 	.word	0x00000400


	//   ....[6]....
        /*0088*/ 	.word	0x00000940


	//----- nvinfo : EIATTR_REG_RECONFIG
	.align		4
.L_26:
        /*008c*/ 	.byte	0x01, 0x54
	.zero		2


	//----- nvinfo : EIATTR_MBARRIER_INSTR_OFFSETS
	.align		4
        /*0090*/ 	.byte	0x04, 0x39
        /*0092*/ 	.short	(.L_28 - .L_27)


	//   ....[0]....
.L_27:
        /*0094*/ 	.word	0x00000270
        /*0098*/ 	.word	0x000000ff
        /*009c*/ 	.word	0x00000000
        /*00a0*/ 	.short	0x0100
        /*00a2*/ 	.byte	0x08
	.zero		1


	//   ....[1]....
        /*00a4*/ 	.word	0x00000280
        /*00a8*/ 	.word	0x000000ff
        /*00ac*/ 	.word	0x00000030
        /*00b0*/ 	.short	0x0100
        /*00b2*/ 	.byte	0x08
	.zero		1


	//   ....[2]....
        /*00b4*/ 	.word	0x00000290
        /*00b8*/ 	.word	0x000000ff
        /*00bc*/ 	.word	0x00000008
        /*00c0*/ 	.short	0x0100
        /*00c2*/ 	.byte	0x08
	.zero		1


	//   ....[3]....
        /*00c4*/ 	.word	0x000002a0
        /*00c8*/ 	.word	0x000000ff
        /*00cc*/ 	.word	0x00000038
        /*00d0*/ 	.short	0x0100
        /*00d2*/ 	.byte	0x08
	.zero		1


	//   ....[4]....
        /*00d4*/ 	.word	0x000002b0
        /*00d8*/ 	.word	0x000000ff
        /*00dc*/ 	.word	0x00000010
        /*00e0*/ 	.short	0x0100
        /*00e2*/ 	.byte	0x08
	.zero		1


	//   ....[5]....
        /*00e4*/ 	.word	0x000002c0
        /*00e8*/ 	.word	0x000000ff
        /*00ec*/ 	.word	0x00000040
        /*00f0*/ 	.short	0x0100
        /*00f2*/ 	.byte	0x08
	.zero		1


	//   ....[6]....
        /*00f4*/ 	.word	0x000002d0
        /*00f8*/ 	.word	0x000000ff
        /*00fc*/ 	.word	0x00000018
        /*0100*/ 	.short	0x0100
        /*0102*/ 	.byte	0x08
	.zero		1


	//   ....[7]....
        /*0104*/ 	.word	0x000002e0
        /*0108*/ 	.word	0x000000ff
        /*010c*/ 	.word	0x00000048
        /*0110*/ 	.short	0x0100
        /*0112*/ 	.byte	0x08
	.zero		1


	//   ....[8]....
        /*0114*/ 	.word	0x000002f0
        /*0118*/ 	.word	0x000000ff
        /*011c*/ 	.word	0x00000020
        /*0120*/ 	.short	0x0100
        /*0122*/ 	.byte	0x08
	.zero		1


	//   ....[9]....
        /*0124*/ 	.word	0x00000300
        /*0128*/ 	.word	0x000000ff
        /*012c*/ 	.word	0x00000050
        /*0130*/ 	.short	0x0100
        /*0132*/ 	.byte	0x08
	.zero		1


	//   ....[10]....
        /*0134*/ 	.word	0x00000310
        /*0138*/ 	.word	0x000000ff
        /*013c*/ 	.word	0x00000028
        /*0140*/ 	.short	0x0100
        /*0142*/ 	.byte	0x08
	.zero		1


	//   ....[11]....
        /*0144*/ 	.word	0x00000320
        /*0148*/ 	.word	0x000000ff
        /*014c*/ 	.word	0x00000058
        /*0150*/ 	.short	0x0100
        /*0152*/ 	.byte	0x08
	.zero		1


	//   ....[12]....
        /*0154*/ 	.word	0x00000810
        /*0158*/ 	.word	0x000000ff
        /*015c*/ 	.word	0x00000090
        /*0160*/ 	.short	0x0100
        /*0162*/ 	.byte	0x09
	.zero		1


	//   ....[13]....
        /*0164*/ 	.word	0x000008a0
        /*0168*/ 	.word	0x000000ff
        /*016c*/ 	.word	0x00000098
        /*0170*/ 	.short	0x0100
        /*0172*/ 	.byte	0x09
	.zero		1


	//   ....[14]....
        /*0174*/ 	.word	0x000008c0
        /*0178*/ 	.word	0x000000ff
        /*017c*/ 	.word	0x00000070
        /*0180*/ 	.short	0x0100
        /*0182*/ 	.byte	0x0a
	.zero		1


	//   ....[15]....
        /*0184*/ 	.word	0x000008d0
        /*0188*/ 	.word	0x000000ff
        /*018c*/ 	.word	0x00000078
        /*0190*/ 	.short	0x0100
        /*0192*/ 	.byte	0x0a
	.zero		1


	//   ....[16]....
        /*0194*/ 	.word	0x000008e0
        /*0198*/ 	.word	0x000000ff
        /*019c*/ 	.word	0x00000080
        /*01a0*/ 	.short	0x0100
        /*01a2*/ 	.byte	0x0a
	.zero		1


	//   ....[17]....
        /*01a4*/ 	.word	0x000008f0
        /*01a8*/ 	.word	0x000000ff
        /*01ac*/ 	.word	0x00000088
        /*01b0*/ 	.short	0x0100
        /*01b2*/ 	.byte	0x0a
	.zero		1


	//   ....[18]....
        /*01b4*/ 	.word	0x000016f0
        /*01b8*/ 	.word	0x000000ff
        /*01bc*/ 	.word	0xfffffff8
        /*01c0*/ 	.short	0x010a
        /*01c2*/ 	.byte	0x08
	.zero		1


	//   ....[19]....
        /*01c4*/ 	.word	0x00001bc0
        /*01c8*/ 	.word	0x000000ff
        /*01cc*/ 	.word	0x00000000
        /*01d0*/ 	.short	0x010a
        /*01d2*/ 	.byte	0x0b
	.zero		1


	//   ....[20]....
        /*01d4*/ 	.word	0x00001c20
        /*01d8*/ 	.word	0x000000ff
        /*01dc*/ 	.word	0x00000000
        /*01e0*/ 	.short	0x010a
        /*01e2*/ 	.byte	0x0b
	.zero		1


	//   ....[21]....
        /*01e4*/ 	.word	0x00001e00
        /*01e8*/ 	.word	0x00000015
        /*01ec*/ 	.word	0x00000000
        /*01f0*/ 	.short	0x0101
        /*01f2*/ 	.byte	0x3f
	.zero		1


	//   ....[22]....
        /*01f4*/ 	.word	0x00001f80
        /*01f8*/ 	.word	0x00000014
        /*01fc*/ 	.word	0x00000000
        /*0200*/ 	.short	0x0101
        /*0202*/ 	.byte	0x13
	.zero		1


	//   ....[23]....
        /*0204*/ 	.word	0x00001fd0
        /*0208*/ 	.word	0x000000ff
        /*020c*/ 	.word	0x00000008
        /*0210*/ 	.short	0x010a
        /*0212*/ 	.byte	0x08
	.zero		1


	//   ....[24]....
        /*0214*/ 	.word	0x0000b410
        /*0218*/ 	.word	0x00000004
        /*021c*/ 	.word	0x00000000
        /*0220*/ 	.short	0x0101
        /*0222*/ 	.byte	0x13
	.zero		1


	//   ....[25]....
        /*0224*/ 	.word	0x0000bdb0
        /*0228*/ 	.word	0x00000015
        /*022c*/ 	.word	0x00000030
        /*0230*/ 	.short	0x010a
        /*0232*/ 	.byte	0x3f
	.zero		1


	//   ....[26]....
        /*0234*/ 	.word	0x0000c200
        /*0238*/ 	.word	0x0000000a
        /*023c*/ 	.word	0x00000098
        /*0240*/ 	.short	0x0101
        /*0242*/ 	.byte	0x3f
	.zero		1


	//   ....[27]....
        /*0244*/ 	.word	0x0000c960
        /*0248*/ 	.word	0x00000005
        /*024c*/ 	.word	0x00000000
        /*0250*/ 	.short	0x010a
        /*0252*/ 	.byte	0x3f
	.zero		1


	//   ....[28]....
        /*0254*/ 	.word	0x0000c9e0
        /*0258*/ 	.word	0x00000007
        /*025c*/ 	.word	0x00000000
        /*0260*/ 	.short	0x010a
        /*0262*/ 	.byte	0x3f
	.zero		1


	//   ....[29]....
        /*0264*/ 	.word	0x0000ca70
        /*0268*/ 	.word	0x00000006
        /*026c*/ 	.word	0x00000000
        /*0270*/ 	.short	0x010a
        /*0272*/ 	.byte	0x3f
	.zero		1


	//   ....[30]....
        /*0274*/ 	.word	0x0000cb00
        /*0278*/ 	.word	0x00000009
        /*027c*/ 	.word	0x00000000
        /*0280*/ 	.short	0x010a
        /*0282*/ 	.byte	0x3f
	.zero		1


	//   ....[31]....
        /*0284*/ 	.word	0x0000cb90
        /*0288*/ 	.word	0x00000006
        /*028c*/ 	.word	0x00000000
        /*0290*/ 	.short	0x010a
        /*0292*/ 	.byte	0x3f
	.zero		1


	//   ....[32]....
        /*0294*/ 	.word	0x0000cc20
        /*0298*/ 	.word	0x00000003
        /*029c*/ 	.word	0x00000000
        /*02a0*/ 	.short	0x010a
        /*02a2*/ 	.byte	0x3f
	.zero		1


	//   ....[33]....
        /*02a4*/ 	.word	0x0000cc90
        /*02a8*/ 	.word	0x00000014
        /*02ac*/ 	.word	0xfffffff8
        /*02b0*/ 	.short	0x010a
        /*02b2*/ 	.byte	0x3f
	.zero		1


	//   ....[34]....
        /*02b4*/ 	.word	0x0000ccf0
        /*02b8*/ 	.word	0x00000017
        /*02bc*/ 	.word	0x00000000
        /*02c0*/ 	.short	0x010a
        /*02c2*/ 	.byte	0x3f
	.zero		1


	//   ....[35]....
        /*02c4*/ 	.word	0x0000cd50
        /*02c8*/ 	.word	0x00000014
        /*02cc*/ 	.word	0x00000008
        /*02d0*/ 	.short	0x010a
        /*02d2*/ 	.byte	0x3f
	.zero		1


	//   ....[36]....
        /*02d4*/ 	.word	0x0000ce20
        /*02d8*/ 	.word	0x00000015
        /*02dc*/ 	.word	0x00000030
        /*02e0*/ 	.short	0x010a
        /*02e2*/ 	.byte	0x3f
	.zero		1


	//   ....[37]....
        /*02e4*/ 	.word	0x0000cf00
        /*02e8*/ 	.word	0x00000005
        /*02ec*/ 	.word	0x00000000
        /*02f0*/ 	.short	0x010a
        /*02f2*/ 	.byte	0x3f
	.zero		1


	//   ....[38]....
        /*02f4*/ 	.word	0x0000cf50
        /*02f8*/ 	.word	0x00000007
        /*02fc*/ 	.word	0x00000000
        /*0300*/ 	.short	0x010a
        /*0302*/ 	.byte	0x3f
	.zero		1


	//   ....[39]....
        /*0304*/ 	.word	0x0000cfa0
        /*0308*/ 	.word	0x00000006
        /*030c*/ 	.word	0x00000000
        /*0310*/ 	.short	0x010a
        /*0312*/ 	.byte	0x3f
	.zero		1


	//   ....[40]....
        /*0314*/ 	.word	0x0000cff0
        /*0318*/ 	.word	0x00000009
        /*031c*/ 	.word	0x00000000
        /*0320*/ 	.short	0x010a
        /*0322*/ 	.byte	0x3f
	.zero		1


	//   ....[41]....
        /*0324*/ 	.word	0x0000d040
        /*0328*/ 	.word	0x00000006
        /*032c*/ 	.word	0x00000000
        /*0330*/ 	.short	0x010a
        /*0332*/ 	.byte	0x3f
	.zero		1


	//----- nvinfo : EIATTR_NUM_MBARRIERS
	.align		4
.L_28:
        /*0334*/ 	.byte	0x03, 0x38
        /*0336*/ 	.short	0x0012


	//----- nvinfo : EIATTR_EXIT_INSTR_OFFSETS
	.align		4
        /*0338*/ 	.byte	0x04, 0x1c
        /*033a*/ 	.short	(.L_30 - .L_29)


	//   ....[0]....
.L_29:
        /*033c*/ 	.word	0x00001390


	//   ....[1]....
        /*0340*/ 	.word	0x000013f0


	//   ....[2]....
        /*0344*/ 	.word	0x0000ba20


	//   ....[3]....
        /*0348*/ 	.word	0x0000ba50


	//   ....[4]....
        /*034c*/ 	.word	0x0000cc70


	//----- nvinfo : EIATTR_MAX_THREADS
	.align		4
.L_30:
        /*0350*/ 	.byte	0x04, 0x05
        /*0352*/ 	.short	(.L_32 - .L_31)
.L_31:
        /*0354*/ 	.word	0x00000180
        /*0358*/ 	.word	0x00000001
        /*035c*/ 	.word	0x00000001


	//----- nvinfo : EIATTR_CRS_STACK_SIZE
	.align		4
.L_32:
        /*0360*/ 	.byte	0x04, 0x1e
        /*0362*/ 	.short	(.L_34 - .L_33)
.L_33:
        /*0364*/ 	.word	0x00000000


	//----- nvinfo : EIATTR_CBANK_PARAM_SIZE
	.align		4
.L_34:
        /*0368*/ 	.byte	0x03, 0x19
        /*036a*/ 	.short	0x0570


	//----- nvinfo : EIATTR_PARAM_CBANK
	.align		4
        /*036c*/ 	.byte	0x04, 0x0a
        /*036e*/ 	.short	(.L_36 - .L_35)
	.align		4
.L_35:
        /*0370*/ 	.word	index@(.nv.constant0._ZN7cutlass13device_kernelINS_4gemm6kernel13GemmUniversalIN4cute5tupleIJiiiiEEENS1_10collective13CollectiveMmaINS1_40MainloopSm90TmaGmmaWarpSpecializedSparseILi6ENS5_IJNS4_1CILi1EEENSA_ILi2EEESB_EEENS1_32KernelTmaWarpSpecializedPingpongEEENS5_IJNSA_ILi64EEENSA_ILi256EEENSA_ILi128EEEEEEaNS5_IJNS4_6LayoutINS5_IJiNS5_IJSC_iEEEiEEENS5_IJlNS5_IJSB_SC_EEElEEEEENSK_INS5_IJNS5_IJSG_iEEENS5_IJSI_iEEEiEEENS5_IJNS5_IJSI_NSA_ILi8192EEEEEENS5_IJSB_lEEElEEEEEEEEaNS5_IJlSB_lEEENS4_8TiledMMAINS4_8MMA_AtomIJNS4_4SM904GMMA6SPARSE28GMMA_64x256x64_S32S8S8_SS_TNILNS13_9SparseSelE0EEEEEENSK_INS5_IJSB_SB_SB_EEENS5_IJNSA_ILi0EEES1A_S1A_EEEEENS5_IJNS4_10UnderscoreES1D_S1D_EEEEENS4_23SM90_TMA_LOAD_MULTICASTENS4_14ComposedLayoutINS4_7SwizzleILi2ELi4ELi3EEENS4_25smem_sparse_ptr_flag_bitsILi2ELi8EEENSK_INS5_IJNS5_IJSB_NSA_ILi8EEEEEENS5_IJSC_SG_EEEEEENS5_IJNS5_IJS1A_SI_EEESN_EEEEEEEvNS4_8identityENS4_13SM90_TMA_LOADENS1H_INS1I_ILi3ELi4ELi3EEENS4_18smem_ptr_flag_bitsILi8EEENSK_INS5_IJS1M_SI_EEENS5_IJSI_SB_EEEEEEEvS1U_EENS_8epilogue10collective6detail29Sm90TmaWarpSpecializedAdapterINS25_15DefaultEpilogueIiNS5_IJSB_llEEES29_NS24_6thread17LinearCombinationIiLi1EiiLNS2A_9ScaleType4KindE0ELNS_15FloatRoundStyleE2EiEENS1_15EpilogueDefaultEEEEEvvEEEEvNT_6ParamsE)
        /*0374*/ 	.short	0x0210
        /*0376*/ 	.short	0x0570


	//----- nvinfo : EIATTR_SW_WAR
	.align		4
.L_36:
        /*0378*/ 	.byte	0x04, 0x36
        /*037a*/ 	.short	(.L_38 - .L_37)
.L_37:
        /*037c*/ 	.word	0x00000008
.L_38:


//--------------------- .nv.callgraph             --------------------------
	.section	.nv.callgraph,"",@"SHT_CUDA_CALLGRAPH"
	.align	4
	.sectionentsize	8
	.align		4
        /*0000*/ 	.word	0x00000000
	.align		4
        /*0004*/ 	.word	0xffffffff
	.align		4
        /*0008*/ 	.word	0x00000000
	.align		4
        /*000c*/ 	.word	0xfffffffe
	.align		4
        /*0010*/ 	.word	0x00000000
	.align		4
        /*0014*/ 	.word	0xfffffffd
	.align		4
        /*0018*/ 	.word	0x00000000
	.align		4
        /*001c*/ 	.word	0xfffffffc


//--------------------- .nv.constant4             --------------------------
	.section	.nv.constant4,"a",@progbits
	.align	8
	.align		8
.nv.constant4:
        /*0000*/ 	.dword	_ZN39_INTERNAL_1ca93a8c_4_k_cu_7851e751_31604cuda3std3__45__cpo5beginE
	.align		8
        /*0008*/ 	.dword	_ZN39_INTERNAL_1ca93a8c_4_k_cu_7851e751_31604cuda3std3__45__cpo3endE
	.align		8
        /*0010*/ 	.dword	_ZN39_INTERNAL_1ca93a8c_4_k_cu_7851e751_31604cuda3std3__45__cpo6cbeginE
	.align		8
        /*0018*/ 	.dword	_ZN39_INTERNAL_1ca93a8c_4_k_cu_7851e751_31604cuda3std3__45__cpo4cendE
	.align		8
        /*0020*/ 	.dword	_ZN39_INTERNAL_1ca93a8c_4_k_cu_7851e751_31604cuda3std3__441_GLOBAL__N__1ca93a8c_4_k_cu_7851e751_31606ignoreE
	.align		8
        /*0028*/ 	.dword	_ZN39_INTERNAL_1ca93a8c_4_k_cu_7851e751_31604cuda3std3__419piecewise_constructE
	.align		8
        /*0030*/ 	.dword	_ZN39_INTERNAL_1ca93a8c_4_k_cu_7851e751_31604cuda3std3__48in_placeE
	.align		8
        /*0038*/ 	.dword	_ZN39_INTERNAL_1ca93a8c_4_k_cu_7851e751_31604cuda3std6ranges3__45__cpo4swapE
	.align		8
        /*0040*/ 	.dword	_ZN39_INTERNAL_1ca93a8c_4_k_cu_7851e751_31604cuda3std6ranges3__45__cpo9iter_moveE
	.align		8
        /*0048*/ 	.dword	_ZN39_INTERNAL_1ca93a8c_4_k_cu_7851e751_31604cute7productE
	.align		8
        /*0050*/ 	.dword	_ZN39_INTERNAL_1ca93a8c_4_k_cu_7851e751_31604cute1_E


//--------------------- .text._ZN7cutlass13device_kernelINS_4gemm6kernel13GemmUniversalIN4cute5tupleIJiiiiEEENS1_10collective13CollectiveMmaINS1_40MainloopSm90TmaGmmaWarpSpecializedSparseILi6ENS5_IJNS4_1CILi1EEENSA_ILi2EEESB_EEENS1_32KernelTmaWarpSpecializedPingpongEEENS5_IJNSA_ILi64EEENSA_ILi256EEENSA_ILi128EEEEEEaNS5_IJNS4_6LayoutINS5_IJiNS5_IJSC_iEEEiEEENS5_IJlNS5_IJSB_SC_EEElEEEEENSK_INS5_IJNS5_IJSG_iEEENS5_IJSI_iEEEiEEENS5_IJNS5_IJSI_NSA_ILi8192EEEEEENS5_IJSB_lEEElEEEEEEEEaNS5_IJlSB_lEEENS4_8TiledMMAINS4_8MMA_AtomIJNS4_4SM904GMMA6SPARSE28GMMA_64x256x64_S32S8S8_SS_TNILNS13_9SparseSelE0EEEEEENSK_INS5_IJSB_SB_SB_EEENS5_IJNSA_ILi0EEES1A_S1A_EEEEENS5_IJNS4_10UnderscoreES1D_S1D_EEEEENS4_23SM90_TMA_LOAD_MULTICASTENS4_14ComposedLayoutINS4_7SwizzleILi2ELi4ELi3EEENS4_25smem_sparse_ptr_flag_bitsILi2ELi8EEENSK_INS5_IJNS5_IJSB_NSA_ILi8EEEEEENS5_IJSC_SG_EEEEEENS5_IJNS5_IJS1A_SI_EEESN_EEEEEEEvNS4_8identityENS4_13SM90_TMA_LOADENS1H_INS1I_ILi3ELi4ELi3EEENS4_18smem_ptr_flag_bitsILi8EEENSK_INS5_IJS1M_SI_EEENS5_IJSI_SB_EEEEEEEvS1U_EENS_8epilogue10collective6detail29Sm90TmaWarpSpecializedAdapterINS25_15DefaultEpilogueIiNS5_IJSB_llEEES29_NS24_6thread17LinearCombinationIiLi1EiiLNS2A_9ScaleType4KindE0ELNS_15FloatRoundStyleE2EiEENS1_15EpilogueDefaultEEEEEvvEEEEvNT_6ParamsE --------------------------
	.section	.text._ZN7cutlass13device_kernelINS_4gemm6kernel13GemmUniversalIN4cute5tupleIJiiiiEEENS1_10collective13CollectiveMmaINS1_40MainloopSm90TmaGmmaWarpSpecializedSparseILi6ENS5_IJNS4_1CILi1EEENSA_ILi2EEESB_EEENS1_32KernelTmaWarpSpecializedPingpongEEENS5_IJNSA_ILi64EEENSA_ILi256EEENSA_ILi128EEEEEEaNS5_IJNS4_6LayoutINS5_IJiNS5_IJSC_iEEEiEEENS5_IJlNS5_IJSB_SC_EEElEEEEENSK_INS5_IJNS5_IJSG_iEEENS5_IJSI_iEEEiEEENS5_IJNS5_IJSI_NSA_ILi8192EEEEEENS5_IJSB_lEEElEEEEEEEEaNS5_IJlSB_lEEENS4_8TiledMMAINS4_8MMA_AtomIJNS4_4SM904GMMA6SPARSE28GMMA_64x256x64_S32S8S8_SS_TNILNS13_9SparseSelE0EEEEEENSK_INS5_IJSB_SB_SB_EEENS5_IJNSA_ILi0EEES1A_S1A_EEEEENS5_IJNS4_10UnderscoreES1D_S1D_EEEEENS4_23SM90_TMA_LOAD_MULTICASTENS4_14ComposedLayoutINS4_7SwizzleILi2ELi4ELi3EEENS4_25smem_sparse_ptr_flag_bitsILi2ELi8EEENSK_INS5_IJNS5_IJSB_NSA_ILi8EEEEEENS5_IJSC_SG_EEEEEENS5_IJNS5_IJS1A_SI_EEESN_EEEEEEEvNS4_8identityENS4_13SM90_TMA_LOADENS1H_INS1I_ILi3ELi4ELi3EEENS4_18smem_ptr_flag_bitsILi8EEENSK_INS5_IJS1M_SI_EEENS5_IJSI_SB_EEEEEEEvS1U_EENS_8epilogue10collective6detail29Sm90TmaWarpSpecializedAdapterINS25_15DefaultEpilogueIiNS5_IJSB_llEEES29_NS24_6thread17LinearCombinationIiLi1EiiLNS2A_9ScaleType4KindE0ELNS_15FloatRoundStyleE2EiEENS1_15EpilogueDefaultEEEEEvvEEEEvNT_6ParamsE,"ax",@progbits
	.align	128
.text._ZN7cutlass13device_kernelINS_4gemm6kernel13GemmUniversalIN4cute5tupleIJiiiiEEENS1_10collective13CollectiveMmaINS1_40MainloopSm90TmaGmmaWarpSpecializedSparseILi6ENS5_IJNS4_1CILi1EEENSA_ILi2EEESB_EEENS1_32KernelTmaWarpSpecializedPingpongEEENS5_IJNSA_ILi64EEENSA_ILi256EEENSA_ILi128EEEEEEaNS5_IJNS4_6LayoutINS5_IJiNS5_IJSC_iEEEiEEENS5_IJlNS5_IJSB_SC_EEElEEEEENSK_INS5_IJNS5_IJSG_iEEENS5_IJSI_iEEEiEEENS5_IJNS5_IJSI_NSA_ILi8192EEEEEENS5_IJSB_lEEElEEEEEEEEaNS5_IJlSB_lEEENS4_8TiledMMAINS4_8MMA_AtomIJNS4_4SM904GMMA6SPARSE28GMMA_64x256x64_S32S8S8_SS_TNILNS13_9SparseSelE0EEEEEENSK_INS5_IJSB_SB_SB_EEENS5_IJNSA_ILi0EEES1A_S1A_EEEEENS5_IJNS4_10UnderscoreES1D_S1D_EEEEENS4_23SM90_TMA_LOAD_MULTICASTENS4_14ComposedLayoutINS4_7SwizzleILi2ELi4ELi3EEENS4_25smem_sparse_ptr_flag_bitsILi2ELi8EEENSK_INS5_IJNS5_IJSB_NSA_ILi8EEEEEENS5_IJSC_SG_EEEEEENS5_IJNS5_IJS1A_SI_EEESN_EEEEEEEvNS4_8identityENS4_13SM90_TMA_LOADENS1H_INS1I_ILi3ELi4ELi3EEENS4_18smem_ptr_flag_bitsILi8EEENSK_INS5_IJS1M_SI_EEENS5_IJSI_SB_EEEEEEEvS1U_EENS_8epilogue10collective6detail29Sm90TmaWarpSpecializedAdapterINS25_15DefaultEpilogueIiNS5_IJSB_llEEES29_NS24_6thread17LinearCombinationIiLi1EiiLNS2A_9ScaleType4KindE0ELNS_15FloatRoundStyleE2EiEENS1_15EpilogueDefaultEEEEEvvEEEEvNT_6ParamsE:
        .type           _ZN7cutlass13device_kernelINS_4gemm6kernel13GemmUniversalIN4cute5tupleIJiiiiEEENS1_10collective13CollectiveMmaINS1_40MainloopSm90TmaGmmaWarpSpecializedSparseILi6ENS5_IJNS4_1CILi1EEENSA_ILi2EEESB_EEENS1_32KernelTmaWarpSpecializedPingpongEEENS5_IJNSA_ILi64EEENSA_ILi256EEENSA_ILi128EEEEEEaNS5_IJNS4_6LayoutINS5_IJiNS5_IJSC_iEEEiEEENS5_IJlNS5_IJSB_SC_EEElEEEEENSK_INS5_IJNS5_IJSG_iEEENS5_IJSI_iEEEiEEENS5_IJNS5_IJSI_NSA_ILi8192EEEEEENS5_IJSB_lEEElEEEEEEEEaNS5_IJlSB_lEEENS4_8TiledMMAINS4_8MMA_AtomIJNS4_4SM904GMMA6SPARSE28GMMA_64x256x64_S32S8S8_SS_TNILNS13_9SparseSelE0EEEEEENSK_INS5_IJSB_SB_SB_EEENS5_IJNSA_ILi0EEES1A_S1A_EEEEENS5_IJNS4_10UnderscoreES1D_S1D_EEEEENS4_23SM90_TMA_LOAD_MULTICASTENS4_14ComposedLayoutINS4_7SwizzleILi2ELi4ELi3EEENS4_25smem_sparse_ptr_flag_bitsILi2ELi8EEENSK_INS5_IJNS5_IJSB_NSA_ILi8EEEEEENS5_IJSC_SG_EEEEEENS5_IJNS5_IJS1A_SI_EEESN_EEEEEEEvNS4_8identityENS4_13SM90_TMA_LOADENS1H_INS1I_ILi3ELi4ELi3EEENS4_18smem_ptr_flag_bitsILi8EEENSK_INS5_IJS1M_SI_EEENS5_IJSI_SB_EEEEEEEvS1U_EENS_8epilogue10collective6detail29Sm90TmaWarpSpecializedAdapterINS25_15DefaultEpilogueIiNS5_IJSB_llEEES29_NS24_6thread17LinearCombinationIiLi1EiiLNS2A_9ScaleType4KindE0ELNS_15FloatRoundStyleE2EiEENS1_15EpilogueDefaultEEEEEvvEEEEvNT_6ParamsE,@function
        .size           _ZN7cutlass13device_kernelINS_4gemm6kernel13GemmUniversalIN4cute5tupleIJiiiiEEENS1_10collective13CollectiveMmaINS1_40MainloopSm90TmaGmmaWarpSpecializedSparseILi6ENS5_IJNS4_1CILi1EEENSA_ILi2EEESB_EEENS1_32KernelTmaWarpSpecializedPingpongEEENS5_IJNSA_ILi64EEENSA_ILi256EEENSA_ILi128EEEEEEaNS5_IJNS4_6LayoutINS5_IJiNS5_IJSC_iEEEiEEENS5_IJlNS5_IJSB_SC_EEElEEEEENSK_INS5_IJNS5_IJSG_iEEENS5_IJSI_iEEEiEEENS5_IJNS5_IJSI_NSA_ILi8192EEEEEENS5_IJSB_lEEElEEEEEEEEaNS5_IJlSB_lEEENS4_8TiledMMAINS4_8MMA_AtomIJNS4_4SM904GMMA6SPARSE28GMMA_64x256x64_S32S8S8_SS_TNILNS13_9SparseSelE0EEEEEENSK_INS5_IJSB_SB_SB_EEENS5_IJNSA_ILi0EEES1A_S1A_EEEEENS5_IJNS4_10UnderscoreES1D_S1D_EEEEENS4_23SM90_TMA_LOAD_MULTICASTENS4_14ComposedLayoutINS4_7SwizzleILi2ELi4ELi3EEENS4_25smem_sparse_ptr_flag_bitsILi2ELi8EEENSK_INS5_IJNS5_IJSB_NSA_ILi8EEEEEENS5_IJSC_SG_EEEEEENS5_IJNS5_IJS1A_SI_EEESN_EEEEEEEvNS4_8identityENS4_13SM90_TMA_LOADENS1H_INS1I_ILi3ELi4ELi3EEENS4_18smem_ptr_flag_bitsILi8EEENSK_INS5_IJS1M_SI_EEENS5_IJSI_SB_EEEEEEEvS1U_EENS_8epilogue10collective6detail29Sm90TmaWarpSpecializedAdapterINS25_15DefaultEpilogueIiNS5_IJSB_llEEES29_NS24_6thread17LinearCombinationIiLi1EiiLNS2A_9ScaleType4KindE0ELNS_15FloatRoundStyleE2EiEENS1_15EpilogueDefaultEEEEEvvEEEEvNT_6ParamsE,(.L_x_324 - _ZN7cutlass13device_kernelINS_4gemm6kernel13GemmUniversalIN4cute5tupleIJiiiiEEENS1_10collective13CollectiveMmaINS1_40MainloopSm90TmaGmmaWarpSpecializedSparseILi6ENS5_IJNS4_1CILi1EEENSA_ILi2EEESB_EEENS1_32KernelTmaWarpSpecializedPingpongEEENS5_IJNSA_ILi64EEENSA_ILi256EEENSA_ILi128EEEEEEaNS5_IJNS4_6LayoutINS5_IJiNS5_IJSC_iEEEiEEENS5_IJlNS5_IJSB_SC_EEElEEEEENSK_INS5_IJNS5_IJSG_iEEENS5_IJSI_iEEEiEEENS5_IJNS5_IJSI_NSA_ILi8192EEEEEENS5_IJSB_lEEElEEEEEEEEaNS5_IJlSB_lEEENS4_8TiledMMAINS4_8MMA_AtomIJNS4_4SM904GMMA6SPARSE28GMMA_64x256x64_S32S8S8_SS_TNILNS13_9SparseSelE0EEEEEENSK_INS5_IJSB_SB_SB_EEENS5_IJNSA_ILi0EEES1A_S1A_EEEEENS5_IJNS4_10UnderscoreES1D_S1D_EEEEENS4_23SM90_TMA_LOAD_MULTICASTENS4_14ComposedLayoutINS4_7SwizzleILi2ELi4ELi3EEENS4_25smem_sparse_ptr_flag_bitsILi2ELi8EEENSK_INS5_IJNS5_IJSB_NSA_ILi8EEEEEENS5_IJSC_SG_EEEEEENS5_IJNS5_IJS1A_SI_EEESN_EEEEEEEvNS4_8identityENS4_13SM90_TMA_LOADENS1H_INS1I_ILi3ELi4ELi3EEENS4_18smem_ptr_flag_bitsILi8EEENSK_INS5_IJS1M_SI_EEENS5_IJSI_SB_EEEEEEEvS1U_EENS_8epilogue10collective6detail29Sm90TmaWarpSpecializedAdapterINS25_15DefaultEpilogueIiNS5_IJSB_llEEES29_NS24_6thread17LinearCombinationIiLi1EiiLNS2A_9ScaleType4KindE0ELNS_15FloatRoundStyleE2EiEENS1_15EpilogueDefaultEEEEEvvEEEEvNT_6ParamsE)
        .other          _ZN7cutlass13device_kernelINS_4gemm6kernel13GemmUniversalIN4cute5tupleIJiiiiEEENS1_10collective13CollectiveMmaINS1_40MainloopSm90TmaGmmaWarpSpecializedSparseILi6ENS5_IJNS4_1CILi1EEENSA_ILi2EEESB_EEENS1_32KernelTmaWarpSpecializedPingpongEEENS5_IJNSA_ILi64EEENSA_ILi256EEENSA_ILi128EEEEEEaNS5_IJNS4_6LayoutINS5_IJiNS5_IJSC_iEEEiEEENS5_IJlNS5_IJSB_SC_EEElEEEEENSK_INS5_IJNS5_IJSG_iEEENS5_IJSI_iEEEiEEENS5_IJNS5_IJSI_NSA_ILi8192EEEEEENS5_IJSB_lEEElEEEEEEEEaNS5_IJlSB_lEEENS4_8TiledMMAINS4_8MMA_AtomIJNS4_4SM904GMMA6SPARSE28GMMA_64x256x64_S32S8S8_SS_TNILNS13_9SparseSelE0EEEEEENSK_INS5_IJSB_SB_SB_EEENS5_IJNSA_ILi0EEES1A_S1A_EEEEENS5_IJNS4_10UnderscoreES1D_S1D_EEEEENS4_23SM90_TMA_LOAD_MULTICASTENS4_14ComposedLayoutINS4_7SwizzleILi2ELi4ELi3EEENS4_25smem_sparse_ptr_flag_bitsILi2ELi8EEENSK_INS5_IJNS5_IJSB_NSA_ILi8EEEEEENS5_IJSC_SG_EEEEEENS5_IJNS5_IJS1A_SI_EEESN_EEEEEEEvNS4_8identityENS4_13SM90_TMA_LOADENS1H_INS1I_ILi3ELi4ELi3EEENS4_18smem_ptr_flag_bitsILi8EEENSK_INS5_IJS1M_SI_EEENS5_IJSI_SB_EEEEEEEvS1U_EENS_8epilogue10collective6detail29Sm90TmaWarpSpecializedAdapterINS25_15DefaultEpilogueIiNS5_IJSB_llEEES29_NS24_6thread17LinearCombinationIiLi1EiiLNS2A_9ScaleType4KindE0ELNS_15FloatRoundStyleE2EiEENS1_15EpilogueDefaultEEEEEvvEEEEvNT_6ParamsE,@"STO_CUDA_ENTRY STV_DEFAULT"
_ZN7cutlass13device_kernelINS_4gemm6kernel13GemmUniversalIN4cute5tupleIJiiiiEEENS1_10collective13CollectiveMmaINS1_40MainloopSm90TmaGmmaWarpSpecializedSparseILi6ENS5_IJNS4_1CILi1EEENSA_ILi2EEESB_EEENS1_32KernelTmaWarpSpecializedPingpongEEENS5_IJNSA_ILi64EEENSA_ILi256EEENSA_ILi128EEEEEEaNS5_IJNS4_6LayoutINS5_IJiNS5_IJSC_iEEEiEEENS5_IJlNS5_IJSB_SC_EEElEEEEENSK_INS5_IJNS5_IJSG_iEEENS5_IJSI_iEEEiEEENS5_IJNS5_IJSI_NSA_ILi8192EEEEEENS5_IJSB_lEEElEEEEEEEEaNS5_IJlSB_lEEENS4_8TiledMMAINS4_8MMA_AtomIJNS4_4SM904GMMA6SPARSE28GMMA_64x256x64_S32S8S8_SS_TNILNS13_9SparseSelE0EEEEEENSK_INS5_IJSB_SB_SB_EEENS5_IJNSA_ILi0EEES1A_S1A_EEEEENS5_IJNS4_10UnderscoreES1D_S1D_EEEEENS4_23SM90_TMA_LOAD_MULTICASTENS4_14ComposedLayoutINS4_7SwizzleILi2ELi4ELi3EEENS4_25smem_sparse_ptr_flag_bitsILi2ELi8EEENSK_INS5_IJNS5_IJSB_NSA_ILi8EEEEEENS5_IJSC_SG_EEEEEENS5_IJNS5_IJS1A_SI_EEESN_EEEEEEEvNS4_8identityENS4_13SM90_TMA_LOADENS1H_INS1I_ILi3ELi4ELi3EEENS4_18smem_ptr_flag_bitsILi8EEENSK_INS5_IJS1M_SI_EEENS5_IJSI_SB_EEEEEEEvS1U_EENS_8epilogue10collective6detail29Sm90TmaWarpSpecializedAdapterINS25_15DefaultEpilogueIiNS5_IJSB_llEEES29_NS24_6thread17LinearCombinationIiLi1EiiLNS2A_9ScaleType4KindE0ELNS_15FloatRoundStyleE2EiEENS1_15EpilogueDefaultEEEEEvvEEEEvNT_6ParamsE:
[----:B------:R-:W-:Y:S01]  /*0000*/  LDC R1, c[0x0][0x28] ;  /* 0x00000a00ff017b82 */ /* 0x000fe20000000800 */
[----:B------:R-:W0:Y:S01]  /*0010*/  S2R R14, SR_TID.X ;  /* 0x00000000000e7919 */ /* 0x000e220000002100 */
[----:B------:R-:W-:Y:S01]  /*0020*/  ELECT P0, URZ, PT ;  /* 0x00000000003f782f */ /* 0x000fe20003800000 */
[----:B------:R-:W-:Y:S01]  /*0030*/  BSSY B0, `(.L_x_0) ;  /* 0x0000012000007945 */ /* 0x000fe20003800000 */
[--C-:B0-----:R-:W-:Y:S02]  /*0040*/  SHF.R.U32.HI R0, RZ, 0x5, R14.reuse ;  /* 0x00000005ff007819 */ /* 0x101fe4000001160e */
[----:B------:R-:W-:-:S03]  /*0050*/  SHF.R.U32.HI R4, RZ, 0x7, R14 ;  /* 0x00000007ff047819 */ /* 0x000fc6000001160e */
[----:B------:R-:W0:Y:S04]  /*0060*/  SHFL.IDX PT, R2, R0, RZ, 0x1f ;  /* 0x00001fff00027589 */ /* 0x000e2800000e0000 */
[----:B------:R1:W2:Y:S01]  /*0070*/  SHFL.IDX PT, R5, R4, RZ, 0x1f ;  /* 0x00001fff04057589 */ /* 0x0002a200000e0000 */
[----:B0-----:R-:W-:-:S13]  /*0080*/  ISETP.NE.OR P0, PT, R2, RZ, !P0 ;  /* 0x000000ff0200720c */ /* 0x001fda0004705670 */
[----:B-12---:R-:W-:Y:S05]  /*0090*/  @P0 BRA `(.L_x_1) ;  /* 0x00000000002c0947 */ /* 0x006fea0003800000 */
[----:B------:R-:W-:Y:S02]  /*00a0*/  ULDC.64 UR4, c[0x0][0x198] ;  /* 0x0000660000047ab9 */ /* 0x000fe40000000a00 */
[----:B------:R-:W-:Y:S02]  /*00b0*/  UIADD3 UR6, UP0, UR4, 0xf0, URZ ;  /* 0x000000f004067890 */ /* 0x000fe4000ff1e03f */
[----:B------:R-:W-:Y:S02]  /*00c0*/  UIADD3 UR8, UP1, UR4, 0x1f0, URZ ;  /* 0x000001f004087890 */ /* 0x000fe4000ff3e03f */
[----:B------:R-:W-:Y:S02]  /*00d0*/  UIADD3 UR4, UP2, UR4, 0x2f0, URZ ;  /* 0x000002f004047890 */ /* 0x000fe4000ff5e03f */
[----:B------:R-:W-:Y:S02]  /*00e0*/  UIADD3.X UR7, URZ, UR5, URZ, UP0, !UPT ;  /* 0x000000053f077290 */ /* 0x000fe400087fe43f */
[----:B------:R-:W-:-:S02]  /*00f0*/  UIADD3.X UR9, URZ, UR5, URZ, UP1, !UPT ;  /* 0x000000053f097290 */ /* 0x000fc40008ffe43f */
[----:B------:R-:W-:-:S05]  /*0100*/  UIADD3.X UR5, URZ, UR5, URZ, UP2, !UPT ;  /* 0x000000053f057290 */ /* 0x000fca00097fe43f */
[----:B------:R0:W-:Y:S02]  /*0110*/  UTMACCTL.PF [UR6] ;  /* 0x00000000060079b9 */ /* 0x0001e40008040000 */
[----:B------:R0:W-:Y:S02]  /*0120*/  UTMACCTL.PF [UR8] ;  /* 0x00000000080079b9 */ /* 0x0001e40008040000 */
[----:B------:R0:W-:Y:S02]  /*0130*/  UTMACCTL.PF [UR4] ;  /* 0x00000000040079b9 */ /* 0x0001e40008040000 */
[----:B0-----:R-:W-:Y:S01]  /*0140*/  NOP ;  /* 0x0000000000007918 */ /* 0x001fe20000000000 */
.L_x_1:
[----:B------:R-:W-:Y:S05]  /*0150*/  BSYNC B0 ;  /* 0x0000000000007941 */ /* 0x000fea0003800000 */
.L_x_0:
[----:B------:R-:W0:Y:S01]  /*0160*/  SHFL.IDX PT, R6, R0, RZ, 0x1f ;  /* 0x00001fff00067589 */ /* 0x000e2200000e0000 */
[----:B------:R-:W-:Y:S02]  /*0170*/  SHF.R.S32.HI R3, RZ, 0x1f, R14 ;  /* 0x0000001fff037819 */ /* 0x000fe4000001140e */
[----:B0-----:R-:W-:-:S13]  /*0180*/  ISETP.NE.AND P0, PT, R6, RZ, PT ;  /* 0x000000ff0600720c */ /* 0x001fda0003f05270 */
[----:B------:R-:W-:Y:S05]  /*0190*/  @P0 BRA `(.L_x_2) ;  /* 0x0000000000680947 */ /* 0x000fea0003800000 */
[----:B------:R-:W0:Y:S01]  /*01a0*/  S2UR UR8, SR_CgaCtaId ;  /* 0x00000000000879c3 */ /* 0x000e220000008800 */
[----:B------:R-:W-:Y:S01]  /*01b0*/  UMOV UR4, 0x400 ;  /* 0x0000040000047882 */ /* 0x000fe20000000000 */
[----:B------:R-:W-:Y:S01]  /*01c0*/  UMOV UR5, 0x1 ;  /* 0x0000000100057882 */ /* 0x000fe20000000000 */
[----:B------:R-:W-:Y:S01]  /*01d0*/  UMOV UR6, 0x2 ;  /* 0x0000000200067882 */ /* 0x000fe20000000000 */
[----:B------:R-:W-:Y:S01]  /*01e0*/  ELECT P0, URZ, PT ;  /* 0x00000000003f782f */ /* 0x000fe20003800000 */
[----:B------:R-:W-:-:S04]  /*01f0*/  UIADD3 UR6, -UR6, 0x100000, URZ ;  /* 0x0010000006067890 */ /* 0x000fc8000fffe13f */
[----:B------:R-:W-:Y:S02]  /*0200*/  USHF.L.U32 UR7, UR6, 0xb, URZ ;  /* 0x0000000b06077899 */ /* 0x000fe4000800063f */
[----:B------:R-:W-:Y:S02]  /*0210*/  USHF.L.U32 UR6, UR6, 0x1, URZ ;  /* 0x0000000106067899 */ /* 0x000fe4000800063f */
[----:B0-----:R-:W-:Y:S02]  /*0220*/  ULEA UR8, UR8, UR4, 0x18 ;  /* 0x0000000408087291 */ /* 0x001fe4000f8ec03f */
[----:B------:R-:W-:-:S04]  /*0230*/  UIADD3 UR4, -UR5, 0x100000, URZ ;  /* 0x0010000005047890 */ /* 0x000fc8000fffe13f */
[----:B------:R-:W-:Y:S02]  /*0240*/  USHF.L.U32 UR5, UR4, 0xb, URZ ;  /* 0x0000000b04057899 */ /* 0x000fe4000800063f */
[----:B------:R-:W-:Y:S01]  /*0250*/  USHF.L.U32 UR4, UR4, 0x1, URZ ;  /* 0x0000000104047899 */ /* 0x000fe2000800063f */
[----:B------:R-:W0:Y:S11]  /*0260*/  FENCE.VIEW.ASYNC.S ;  /* 0x00000000000073c6 */ /* 0x000e360000000000 */
[----:B0-----:R0:W1:Y:S01]  /*0270*/  SYNCS.EXCH.64 URZ, [UR8], UR4 ;  /* 0x00000004083f75b2 */ /* 0x0010620008000100 */
[----:B------:R0:W2:Y:S01]  /*0280*/  SYNCS.EXCH.64 URZ, [UR8+0x30], UR6 ;  /* 0x00003006083f75b2 */ /* 0x0000a20008000100 */
[----:B------:R0:W3:Y:S01]  /*0290*/  SYNCS.EXCH.64 URZ, [UR8+0x8], UR4 ;  /* 0x00000804083f75b2 */ /* 0x0000e20008000100 */
[----:B------:R0:W4:Y:S01]  /*02a0*/  SYNCS.EXCH.64 URZ, [UR8+0x38], UR6 ;  /* 0x00003806083f75b2 */ /* 0x0001220008000100 */
[----:B------:R0:W0:Y:S01]  /*02b0*/  SYNCS.EXCH.64 URZ, [UR8+0x10], UR4 ;  /* 0x00001004083f75b2 */ /* 0x0000220008000100 */
[----:B------:R0:W0:Y:S01]  /*02c0*/  SYNCS.EXCH.64 URZ, [UR8+0x40], UR6 ;  /* 0x00004006083f75b2 */ /* 0x0000220008000100 */
[----:B------:R0:W0:Y:S01]  /*02d0*/  SYNCS.EXCH.64 URZ, [UR8+0x18], UR4 ;  /* 0x00001804083f75b2 */ /* 0x0000220008000100 */
[----:B------:R0:W0:Y:S01]  /*02e0*/  SYNCS.EXCH.64 URZ, [UR8+0x48], UR6 ;  /* 0x00004806083f75b2 */ /* 0x0000220008000100 */
[----:B------:R0:W0:Y:S01]  /*02f0*/  SYNCS.EXCH.64 URZ, [UR8+0x20], UR4 ;  /* 0x00002004083f75b2 */ /* 0x0000220008000100 */
[----:B------:R0:W0:Y:S01]  /*0300*/  SYNCS.EXCH.64 URZ, [UR8+0x50], UR6 ;  /* 0x00005006083f75b2 */ /* 0x0000220008000100 */
[----:B------:R0:W0:Y:S01]  /*0310*/  SYNCS.EXCH.64 URZ, [UR8+0x28], UR4 ;  /* 0x00002804083f75b2 */ /* 0x0000220008000100 */
[----:B------:R0:W0:Y:S01]  /*0320*/  SYNCS.EXCH.64 URZ, [UR8+0x58], UR6 ;  /* 0x00005806083f75b2 */ /* 0x0000220008000100 */
[----:B------:R-:W-:Y:S01]  /*0330*/  NOP ;  /* 0x0000000000007918 */ /* 0x000fe20000000000 */
.L_x_2:
[----:B------:R-:W5:Y:S01]  /*0340*/  SHFL.IDX PT, R10, R0, RZ, 0x1f ;  /* 0x00001fff000a7589 */ /* 0x000f6200000e0000 */
[----:B------:R-:W-:Y:S01]  /*0350*/  LEA.HI R3, R3, R14, RZ, 0x7 ;  /* 0x0000000e03037211 */ /* 0x000fe200078f38ff */
[----:B------:R-:W1:Y:S01]  /*0360*/  S2UR UR13, SR_CTAID.X ;  /* 0x00000000000d79c3 */ /* 0x000e620000002500 */
[----:B------:R-:W-:Y:S01]  /*0370*/  ELECT P0, URZ, PT ;  /* 0x00000000003f782f */ /* 0x000fe20003800000 */
[----:B------:R-:W2:Y:S01]  /*0380*/  SHFL.IDX PT, R9, R0, RZ, 0x1f ;  /* 0x00001fff00097589 */ /* 0x000ea200000e0000 */
[----:B------:R-:W-:Y:S02]  /*0390*/  LOP3.LUT R3, R3, 0xffffff80, RZ, 0xc0, !PT ;  /* 0xffffff8003037812 */ /* 0x000fe400078ec0ff */
[----:B------:R-:W-:Y:S01]  /*03a0*/  ELECT P1, URZ, PT ;  /* 0x00000000003f782f */ /* 0x000fe20003820000 */
[----:B------:R-:W-:Y:S01]  /*03b0*/  NOP ;  /* 0x0000000000007918 */ /* 0x000fe20000000000 */
[----:B------:R-:W3:Y:S01]  /*03c0*/  S2R R16, SR_CTAID.Y ;  /* 0x0000000000107919 */ /* 0x000ee20000002600 */
[----:B0-----:R-:W-:Y:S01]  /*03d0*/  ULDC UR4, c[0x0][0x150] ;  /* 0x0000540000047ab9 */ /* 0x001fe20000000800 */
[----:B------:R-:W-:Y:S01]  /*03e0*/  IMAD.IADD R15, R14, 0x1, -R3 ;  /* 0x000000010e0f7824 */ /* 0x000fe200078e0a03 */
[----:B------:R-:W0:Y:S01]  /*03f0*/  LDC R25, c[0x0][0x148] ;  /* 0x00005200ff197b82 */ /* 0x000e220000000800 */
[----:B------:R3:W4:Y:S01]  /*0400*/  SHFL.IDX PT, R11, R4, RZ, 0x1f ;  /* 0x00001fff040b7589 */ /* 0x00072200000e0000 */
[----:B------:R-:W-:Y:S01]  /*0410*/  UMOV UR12, 0x80 ;  /* 0x00000080000c7882 */ /* 0x000fe20000000000 */
[----:B------:R-:W-:Y:S01]  /*0420*/  NOP ;  /* 0x0000000000007918 */ /* 0x000fe20000000000 */
[----:B------:R-:W-:Y:S01]  /*0430*/  SHF.R.S32.HI R22, RZ, 0x1f, R15 ;  /* 0x0000001fff167819 */ /* 0x000fe2000001140f */
[C---:B------:R-:W-:Y:S01]  /*0440*/  VIADD R38, R5.reuse, 0xffffffff ;  /* 0xffffffff05267836 */ /* 0x040fe20000000000 */
[----:B------:R-:W-:-:S02]  /*0450*/  ISETP.NE.AND P2, PT, R5, RZ, PT ;  /* 0x000000ff0500720c */ /* 0x000fc40003f45270 */
[----:B------:R-:W-:Y:S02]  /*0460*/  LEA.HI R3, R22, R15, RZ, 0x3 ;  /* 0x0000000f16037211 */ /* 0x000fe400078f18ff */
[----:B------:R-:W-:Y:S02]  /*0470*/  ISETP.GE.U32.AND P5, PT, R38, 0x2, PT ;  /* 0x000000022600780c */ /* 0x000fe40003fa6070 */
[--C-:B------:R-:W-:Y:S02]  /*0480*/  SHF.R.S32.HI R7, RZ, 0x3, R3.reuse ;  /* 0x00000003ff077819 */ /* 0x100fe40000011403 */
[----:B-----5:R-:W-:Y:S02]  /*0490*/  ISETP.NE.OR P0, PT, R10, RZ, !P0 ;  /* 0x000000ff0a00720c */ /* 0x020fe40004705670 */
[----:B------:R-:W-:Y:S01]  /*04a0*/  SHF.R.S32.HI R8, RZ, 0x1f, R3 ;  /* 0x0000001fff087819 */ /* 0x000fe20000011403 */
[----:B------:R-:W5:Y:S01]  /*04b0*/  LDC R10, c[0x0][0x140] ;  /* 0x00005000ff0a7b82 */ /* 0x000f620000000800 */
[----:B--2---:R-:W-:-:S02]  /*04c0*/  ISETP.NE.OR P1, PT, R9, RZ, !P1 ;  /* 0x000000ff0900720c */ /* 0x004fc40004f25670 */
[----:B------:R-:W-:Y:S02]  /*04d0*/  LEA.HI R8, R8, R7, RZ, 0x2 ;  /* 0x0000000708087211 */ /* 0x000fe400078f10ff */
[----:B-1----:R-:W-:Y:S02]  /*04e0*/  I2FP.F32.U32 R0, UR13 ;  /* 0x0000000d00007c45 */ /* 0x002fe40008201000 */
[----:B------:R-:W-:Y:S01]  /*04f0*/  LOP3.LUT R8, R8, 0xfffffffc, RZ, 0xc0, !PT ;  /* 0xfffffffc08087812 */ /* 0x000fe200078ec0ff */
[----:B------:R-:W1:Y:S01]  /*0500*/  LDC R9, c[0x0][0x144] ;  /* 0x00005100ff097b82 */ /* 0x000e620000000800 */
[----:B------:R-:W-:Y:S01]  /*0510*/  SHF.R.S32.HI R3, RZ, 0x1f, R2 ;  /* 0x0000001fff037819 */ /* 0x000fe20000011402 */
[----:B------:R-:W-:Y:S01]  /*0520*/  VOTEU.ALL UP0, P0 ;  /* 0x00000000003f7886 */ /* 0x000fe20000000000 */
[----:B------:R-:W-:Y:S01]  /*0530*/  FMUL R0, R0, UR4 ;  /* 0x0000000400007c20 */ /* 0x000fe20008400000 */
[----:B---3--:R-:W-:Y:S01]  /*0540*/  I2FP.F32.U32 R4, R16 ;  /* 0x0000001000047245 */ /* 0x008fe20000201000 */
[----:B------:R-:W-:Y:S01]  /*0550*/  ULDC UR4, c[0x0][0x154] ;  /* 0x0000550000047ab9 */ /* 0x000fe20000000800 */
[----:B------:R-:W-:Y:S01]  /*0560*/  VOTEU.ALL UP1, P1 ;  /* 0x00000000003f7886 */ /* 0x000fe20000820000 */
[----:B------:R-:W-:Y:S01]  /*0570*/  IMAD.IADD R8, R7, 0x1, -R8 ;  /* 0x0000000107087824 */ /* 0x000fe200078e0a08 */
[----:B------:R-:W2:Y:S01]  /*0580*/  @!UP0 S2UR UR7, SR_CgaCtaId ;  /* 0x00000000000789c3 */ /* 0x000ea20000008800 */
[----:B------:R-:W-:Y:S01]  /*0590*/  SHF.R.S32.HI R7, RZ, 0x1f, R6 ;  /* 0x0000001fff077819 */ /* 0x000fe20000011406 */
[----:B------:R-:W-:Y:S01]  /*05a0*/  FMUL R4, R4, UR4 ;  /* 0x0000000404047c20 */ /* 0x000fe20008400000 */
[----:B------:R-:W-:Y:S01]  /*05b0*/  LEA.HI R3, R3, R2, RZ, 0x2 ;  /* 0x0000000203037211 */ /* 0x000fe200078f10ff */
[----:B------:R-:W3:Y:S01]  /*05c0*/  F2I.U32.TRUNC.NTZ R0, R0 ;  /* 0x0000000000007305 */ /* 0x000ee2000020f000 */
[----:B------:R-:W-:Y:S01]  /*05d0*/  LEA.HI R7, R7, R6, RZ, 0x2 ;  /* 0x0000000607077211 */ /* 0x000fe200078f10ff */
[----:B------:R-:W-:Y:S01]  /*05e0*/  UMOV UR4, 0x20 ;  /* 0x0000002000047882 */ /* 0x000fe20000000000 */
[----:B------:R-:W-:Y:S01]  /*05f0*/  LOP3.LUT R3, R3, 0xfffffffc, RZ, 0xc0, !PT ;  /* 0xfffffffc03037812 */ /* 0x000fe200078ec0ff */
[----:B------:R-:W4:Y:S01]  /*0600*/  @!UP1 S2UR UR11, SR_CgaCtaId ;  /* 0x00000000000b99c3 */ /* 0x000f220000008800 */
[----:B------:R-:W-:Y:S01]  /*0610*/  LOP3.LUT R7, R7, 0x3ffffffc, RZ, 0xc0, !PT ;  /* 0x3ffffffc07077812 */ /* 0x000fe200078ec0ff */
[----:B------:R-:W-:Y:S01]  /*0620*/  @!UP0 UMOV UR6, 0x400 ;  /* 0x0000040000068882 */ /* 0x000fe20000000000 */
[----:B------:R-:W-:-:S04]  /*0630*/  @!UP0 UIADD3 UR4, -UR4, 0x100000, URZ ;  /* 0x0010000004048890 */ /* 0x000fc8000fffe13f */
[----:B------:R-:W-:Y:S02]  /*0640*/  @!UP0 USHF.L.U32 UR5, UR4, 0xb, URZ ;  /* 0x0000000b04058899 */ /* 0x000fe4000800063f */
[----:B------:R-:W-:Y:S01]  /*0650*/  @!UP0 USHF.L.U32 UR4, UR4, 0x1, URZ ;  /* 0x0000000104048899 */ /* 0x000fe2000800063f */
[----:B------:R-:W0:Y:S01]  /*0660*/  F2I.U32.TRUNC.NTZ R4, R4 ;  /* 0x0000000400047305 */ /* 0x000e22000020f000 */
[----:B------:R-:W-:Y:S01]  /*0670*/  IMAD.IADD R13, R2, 0x1, -R3 ;  /* 0x00000001020d7824 */ /* 0x000fe200078e0a03 */
[----:B------:R-:W-:Y:S01]  /*0680*/  @!UP1 UMOV UR10, 0x400 ;  /* 0x00000400000a9882 */ /* 0x000fe20000000000 */
[----:B------:R-:W-:Y:S01]  /*0690*/  IMAD.IADD R7, R6, 0x1, -R7 ;  /* 0x0000000106077824 */ /* 0x000fe200078e0a07 */
[----:B------:R-:W-:Y:S01]  /*06a0*/  VOTEU.ALL UP2, P1 ;  /* 0x00000000003f7886 */ /* 0x000fe20000840000 */
[----:B------:R-:W-:Y:S01]  /*06b0*/  VOTEU.ALL UP3, P1 ;  /* 0x00000000003f7886 */ /* 0x000fe20000860000 */
[----:B------:R-:W-:Y:S01]  /*06c0*/  VOTEU.ALL UP4, P1 ;  /* 0x00000000003f7886 */ /* 0x000fe20000880000 */
[----:B------:R-:W-:Y:S01]  /*06d0*/  IMAD R7, R7, 0x4, R8 ;  /* 0x0000000407077824 */ /* 0x000fe200078e0208 */
[----:B------:R-:W-:Y:S01]  /*06e0*/  VOTEU.ALL UP5, P1 ;  /* 0x00000000003f7886 */ /* 0x000fe200008a0000 */
[----:B------:R-:W-:Y:S01]  /*06f0*/  ISETP.NE.AND P1, PT, R13, 0x3, PT ;  /* 0x000000030d00780c */ /* 0x000fe20003f25270 */
[----:B---3--:R-:W-:Y:S01]  /*0700*/  IMAD.MOV R0, RZ, RZ, -R0 ;  /* 0x000000ffff007224 */ /* 0x008fe200078e0a00 */
[----:B-----5:R-:W-:Y:S01]  /*0710*/  ISETP.EQ.U32.AND P3, PT, R10, 0x1, PT ;  /* 0x000000010a00780c */ /* 0x020fe20003f62070 */
[----:B--2---:R-:W-:Y:S01]  /*0720*/  @!UP0 ULEA UR9, UR7, UR6, 0x18 ;  /* 0x0000000607098291 */ /* 0x004fe2000f8ec03f */
[----:B------:R-:W-:Y:S01]  /*0730*/  IMAD.SHL.U32 R12, R7, 0x4, RZ ;  /* 0x00000004070c7824 */ /* 0x000fe200078e00ff */
[----:B------:R-:W-:-:S04]  /*0740*/  @!UP1 UIADD3 UR6, -UR12, 0x100000, URZ ;  /* 0x001000000c069890 */ /* 0x000fc8000fffe13f */
[----:B------:R-:W-:Y:S02]  /*0750*/  @!UP1 USHF.L.U32 UR7, UR6, 0xb, URZ ;  /* 0x0000000b06079899 */ /* 0x000fe4000800063f */
[----:B------:R-:W-:Y:S01]  /*0760*/  @!UP1 USHF.L.U32 UR6, UR6, 0x1, URZ ;  /* 0x0000000106069899 */ /* 0x000fe2000800063f */
[----:B0-----:R-:W-:Y:S01]  /*0770*/  IMAD.MOV R24, RZ, RZ, -R4 ;  /* 0x000000ffff187224 */ /* 0x001fe200078e0a04 */
[----:B------:R-:W-:Y:S01]  /*0780*/  VOTEU.ALL UP0, P0 ;  /* 0x00000000003f7886 */ /* 0x000fe20000000000 */
[----:B------:R-:W-:Y:S01]  /*0790*/  ISETP.EQ.OR P1, PT, R13, RZ, !P1 ;  /* 0x000000ff0d00720c */ /* 0x000fe20004f22670 */
[----:B-1----:R-:W-:Y:S01]  /*07a0*/  IMAD R23, R9, R0, UR13 ;  /* 0x0000000d09177e24 */ /* 0x002fe2000f8e0200 */
[----:B------:R-:W-:Y:S01]  /*07b0*/  LOP3.LUT R12, R7, 0xc, R12, 0x78, !PT ;  /* 0x0000000c070c7812 */ /* 0x000fe200078e780c */
[----:B----4-:R-:W-:Y:S01]  /*07c0*/  @!UP1 ULEA UR10, UR11, UR10, 0x18 ;  /* 0x0000000a0b0a9291 */ /* 0x010fe2000f8ec03f */
[----:B------:R-:W-:Y:S01]  /*07d0*/  IMAD R3, R25, R24, R16 ;  /* 0x0000001819037224 */ /* 0x000fe200078e0210 */
[----:B------:R-:W-:Y:S01]  /*07e0*/  VOTEU.ALL UP1, P0 ;  /* 0x00000000003f7886 */ /* 0x000fe20000020000 */
[----:B------:R-:W-:Y:S01]  /*07f0*/  LOP3.LUT P0, RZ, R15, 0x7, RZ, 0xc0, !PT ;  /* 0x000000070fff7812 */ /* 0x000fe2000780c0ff */
[----:B------:R-:W0:Y:S02]  /*0800*/  FENCE.VIEW.ASYNC.S ;  /* 0x00000000000073c6 */ /* 0x000e240000000000 */
[----:B0-----:R0:W1:Y:S01]  /*0810*/  @!UP0 SYNCS.EXCH.64 URZ, [UR9+0x90], UR4 ;  /* 0x00009004093f85b2 */ /* 0x0010620008000100 */
[----:B------:R-:W-:-:S02]  /*0820*/  ISETP.EQ.AND P1, PT, R5, RZ, P1 ;  /* 0x000000ff0500720c */ /* 0x000fc40000f22270 */
[----:B------:R-:W-:Y:S02]  /*0830*/  ISETP.NE.AND P4, PT, R3, R12, PT ;  /* 0x0000000c0300720c */ /* 0x000fe40003f85270 */
[----:B------:R-:W-:Y:S02]  /*0840*/  ISETP.LT.U32.AND P0, PT, R12, 0x2, !P0 ;  /* 0x000000020c00780c */ /* 0x000fe40004701070 */
[----:B------:R-:W-:Y:S02]  /*0850*/  ISETP.EQ.OR P4, PT, R23, RZ, !P4 ;  /* 0x000000ff1700720c */ /* 0x000fe40006782670 */
[----:B------:R-:W-:Y:S02]  /*0860*/  SEL R7, RZ, 0x1, !P1 ;  /* 0x00000001ff077807 */ /* 0x000fe40004800000 */
[----:B------:R-:W-:Y:S02]  /*0870*/  R2UR UR8, R11 ;  /* 0x000000000b0872ca */ /* 0x000fe400000e0000 */
[----:B------:R-:W-:-:S02]  /*0880*/  PLOP3.LUT P0, PT, P0, P4, PT, 0x80, 0x0 ;  /* 0x000000000000781c */ /* 0x000fc40000709070 */
[----:B------:R-:W-:Y:S01]  /*0890*/  SEL R7, R7, 0x2, P5 ;  /* 0x0000000207077807 */ /* 0x000fe20002800000 */
[----:B------:R0:W2:Y:S01]  /*08a0*/  @!UP1 SYNCS.EXCH.64 URZ, [UR9+0x98], UR4 ;  /* 0x00009804093f95b2 */ /* 0x0000a20008000100 */
[----:B------:R-:W-:Y:S01]  /*08b0*/  NOP ;  /* 0x0000000000007918 */ /* 0x000fe20000000000 */
[----:B------:R0:W3:Y:S01]  /*08c0*/  @!UP2 SYNCS.EXCH.64 URZ, [UR10+0x70], UR6 ;  /* 0x000070060a3fa5b2 */ /* 0x0000e20008000100 */
[----:B------:R0:W4:Y:S01]  /*08d0*/  @!UP3 SYNCS.EXCH.64 URZ, [UR10+0x78], UR6 ;  /* 0x000078060a3fb5b2 */ /* 0x0001220008000100 */
[----:B------:R0:W0:Y:S01]  /*08e0*/  @!UP4 SYNCS.EXCH.64 URZ, [UR10+0x80], UR6 ;  /* 0x000080060a3fc5b2 */ /* 0x0000220008000100 */
[----:B------:R0:W0:Y:S01]  /*08f0*/  @!UP5 SYNCS.EXCH.64 URZ, [UR10+0x88], UR6 ;  /* 0x000088060a3fd5b2 */ /* 0x0000220008000100 */
[----:B------:R-:W-:Y:S01]  /*0900*/  NOP ;  /* 0x0000000000007918 */ /* 0x000fe20000000000 */
[----:B------:R-:W-:Y:S05]  /*0910*/  @!P3 BRA `(.L_x_3) ;  /* 0x000000000008b947 */ /* 0x000fea0003800000 */
[----:B01234-:R-:W-:Y:S01]  /*0920*/  UCGABAR_ARV ;  /* 0x00000000000079c7 */ /* 0x01ffe20008000000 */
[----:B------:R-:W-:Y:S05]  /*0930*/  BRA `(.L_x_4) ;  /* 0x0000000000047947 */ /* 0x000fea0003800000 */
.L_x_3:
[----:B01234-:R-:W-:Y:S01]  /*0940*/  NOP ;  /* 0x0000000000007918 */ /* 0x01ffe20000000000 */
.L_x_4:
[----:B------:R-:W-:Y:S01]  /*0950*/  ULDC.64 UR4, c[0x0][0x698] ;  /* 0x0001a60000047ab9 */ /* 0x000fe20000000a00 */
[----:B------:R-:W-:Y:S01]  /*0960*/  ULDC.64 UR16, c[0x0][0x208] ;  /* 0x0000820000107ab9 */ /* 0x000fe20000000a00 */
[----:B------:R-:W-:-:S04]  /*0970*/  ISETP.NE.U32.AND P1, PT, RZ, UR4, PT ;  /* 0x00000004ff007c0c */ /* 0x000fc8000bf25070 */
[----:B------:R-:W-:-:S13]  /*0980*/  ISETP.NE.AND.EX P1, PT, RZ, UR5, PT, P1 ;  /* 0x00000005ff007c0c */ /* 0x000fda000bf25310 */
[----:B------:R-:W-:Y:S05]  /*0990*/  @!P1 BRA `(.L_x_5) ;  /* 0x00000000001c9947 */ /* 0x000fea0003800000 */
[----:B------:R-:W0:Y:S02]  /*09a0*/  LDC.64 R2, c[0x0][0x698] ;  /* 0x0001a600ff027b82 */ /* 0x000e240000000a00 */
[----:B0-----:R-:W2:Y:S02]  /*09b0*/  LDG.E.64 R2, desc[UR16][R2.64] ;  /* 0x0000001002027981 */ /* 0x001ea4000c1e1b00 */
[----:B--2---:R-:W-:-:S04]  /*09c0*/  ISETP.NE.U32.AND P1, PT, R2, RZ, PT ;  /* 0x000000ff0200720c */ /* 0x004fc80003f25070 */
[----:B------:R-:W-:-:S13]  /*09d0*/  ISETP.NE.AND.EX P1, PT, R3, RZ, PT, P1 ;  /* 0x000000ff0300720c */ /* 0x000fda0003f25310 */
[----:B------:R-:W-:Y:S05]  /*09e0*/  @!P1 BRA `(.L_x_5) ;  /* 0x0000000000089947 */ /* 0x000fea0003800000 */
[----:B------:R0:W5:Y:S01]  /*09f0*/  LD.E R11, desc[UR16][R2.64] ;  /* 0x00000010020b7980 */ /* 0x000162000c101900 */
[----:B------:R-:W-:Y:S05]  /*0a00*/  BRA `(.L_x_6) ;  /* 0x0000000000207947 */ /* 0x000fea0003800000 */
.L_x_5:
[----:B------:R-:W-:Y:S02]  /*0a10*/  ULDC.64 UR4, c[0x0][0x688] ;  /* 0x0001a20000047ab9 */ /* 0x000fe40000000a00 */
[----:B------:R-:W-:-:S04]  /*0a20*/  ISETP.NE.U32.AND P1, PT, RZ, UR4, PT ;  /* 0x00000004ff007c0c */ /* 0x000fc8000bf25070 */
[----:B------:R-:W-:-:S13]  /*0a30*/  ISETP.NE.AND.EX P1, PT, RZ, UR5, PT, P1 ;  /* 0x00000005ff007c0c */ /* 0x000fda000bf25310 */
[----:B------:R-:W-:Y:S05]  /*0a40*/  @!P1 BRA `(.L_x_7) ;  /* 0x00000000000c9947 */ /* 0x000fea0003800000 */
[----:B------:R-:W0:Y:S02]  /*0a50*/  LDC.64 R2, c[0x0][0x688] ;  /* 0x0001a200ff027b82 */ /* 0x000e240000000a00 */
[----:B0-----:R1:W5:Y:S01]  /*0a60*/  LDG.E R11, desc[UR16][R2.64] ;  /* 0x00000010020b7981 */ /* 0x001362000c1e1900 */
[----:B------:R-:W-:Y:S05]  /*0a70*/  BRA `(.L_x_6) ;  /* 0x0000000000047947 */ /* 0x000fea0003800000 */
.L_x_7:
[----:B------:R-:W2:Y:S02]  /*0a80*/  LDC R11, c[0x0][0x680] ;  /* 0x0001a000ff0b7b82 */ /* 0x000ea40000000800 */
.L_x_6:
[----:B------:R-:W-:Y:S02]  /*0a90*/  ULDC.64 UR4, c[0x0][0x6a0] ;  /* 0x0001a80000047ab9 */ /* 0x000fe40000000a00 */
[----:B------:R-:W-:-:S04]  /*0aa0*/  ISETP.NE.U32.AND P1, PT, RZ, UR4, PT ;  /* 0x00000004ff007c0c */ /* 0x000fc8000bf25070 */
[----:B------:R-:W-:-:S13]  /*0ab0*/  ISETP.NE.AND.EX P1, PT, RZ, UR5, PT, P1 ;  /* 0x00000005ff007c0c */ /* 0x000fda000bf25310 */
[----:B------:R-:W-:Y:S05]  /*0ac0*/  @!P1 BRA `(.L_x_8) ;  /* 0x00000000001c9947 */ /* 0x000fea0003800000 */
[----:B01----:R-:W0:Y:S02]  /*0ad0*/  LDC.64 R2, c[0x0][0x6a0] ;  /* 0x0001a800ff027b82 */ /* 0x003e240000000a00 */
[----:B0-----:R-:W3:Y:S02]  /*0ae0*/  LDG.E.64 R2, desc[UR16][R2.64] ;  /* 0x0000001002027981 */ /* 0x001ee4000c1e1b00 */
[----:B---3--:R-:W-:-:S04]  /*0af0*/  ISETP.NE.U32.AND P1, PT, R2, RZ, PT ;  /* 0x000000ff0200720c */ /* 0x008fc80003f25070 */
[----:B------:R-:W-:-:S13]  /*0b00*/  ISETP.NE.AND.EX P1, PT, R3, RZ, PT, P1 ;  /* 0x000000ff0300720c */ /* 0x000fda0003f25310 */
[----:B------:R-:W-:Y:S05]  /*0b10*/  @!P1 BRA `(.L_x_8) ;  /* 0x0000000000089947 */ /* 0x000fea0003800000 */
[----:B------:R0:W5:Y:S01]  /*0b20*/  LD.E R10, desc[UR16][R2.64] ;  /* 0x00000010020a7980 */ /* 0x000162000c101900 */
[----:B------:R-:W-:Y:S05]  /*0b30*/  BRA `(.L_x_9) ;  /* 0x0000000000207947 */ /* 0x000fea0003800000 */
.L_x_8:
[----:B------:R-:W-:Y:S02]  /*0b40*/  ULDC.64 UR4, c[0x0][0x690] ;  /* 0x0001a40000047ab9 */ /* 0x000fe40000000a00 */
[----:B------:R-:W-:-:S04]  /*0b50*/  ISETP.NE.U32.AND P1, PT, RZ, UR4, PT ;  /* 0x00000004ff007c0c */ /* 0x000fc8000bf25070 */
[----:B------:R-:W-:-:S13]  /*0b60*/  ISETP.NE.AND.EX P1, PT, RZ, UR5, PT, P1 ;  /* 0x00000005ff007c0c */ /* 0x000fda000bf25310 */
[----:B------:R-:W-:Y:S05]  /*0b70*/  @!P1 BRA `(.L_x_10) ;  /* 0x00000000000c9947 */ /* 0x000fea0003800000 */
[----:B01----:R-:W0:Y:S02]  /*0b80*/  LDC.64 R2, c[0x0][0x690] ;  /* 0x0001a400ff027b82 */ /* 0x003e240000000a00 */
[----:B0-----:R1:W5:Y:S01]  /*0b90*/  LDG.E R10, desc[UR16][R2.64] ;  /* 0x00000010020a7981 */ /* 0x001362000c1e1900 */
[----:B------:R-:W-:Y:S05]  /*0ba0*/  BRA `(.L_x_9) ;  /* 0x0000000000047947 */ /* 0x000fea0003800000 */
.L_x_10:
[----:B------:R-:W3:Y:S02]  /*0bb0*/  LDC R10, c[0x0][0x684] ;  /* 0x0001a100ff0a7b82 */ /* 0x000ee40000000800 */
.L_x_9:
[----:B------:R-:W4:Y:S01]  /*0bc0*/  LDC R0, c[0x0][0x75c] ;  /* 0x0001d700ff007b82 */ /* 0x000f220000000800 */
[----:B------:R-:W-:Y:S01]  /*0bd0*/  ULDC UR9, c[0x0][0x604] ;  /* 0x0001810000097ab9 */ /* 0x000fe20000000800 */
[----:B------:R-:W-:Y:S01]  /*0be0*/  ISETP.NE.AND P1, PT, R5, 0x2, PT ;  /* 0x000000020500780c */ /* 0x000fe20003f25270 */
[----:B------:R-:W-:Y:S01]  /*0bf0*/  UIADD3 UR9, UR9, 0x3f, URZ ;  /* 0x0000003f09097890 */ /* 0x000fe2000fffe03f */
[----:B------:R-:W-:Y:S01]  /*0c00*/  IMAD.U32 R4, RZ, RZ, UR13 ;  /* 0x0000000dff047e24 */ /* 0x000fe2000f8e00ff */
[----:B------:R-:W-:Y:S01]  /*0c10*/  UMOV UR5, URZ ;  /* 0x0000003f00057c82 */ /* 0x000fe20008000000 */
[----:B------:R-:W-:Y:S01]  /*0c20*/  UMOV UR4, URZ ;  /* 0x0000003f00047c82 */ /* 0x000fe20008000000 */
[----:B------:R-:W-:-:S04]  /*0c30*/  USHF.R.S32.HI UR10, URZ, 0x1f, UR9 ;  /* 0x0000001f3f0a7899 */ /* 0x000fc80008011409 */
[----:B------:R-:W-:Y:S01]  /*0c40*/  ULEA.HI UR10, UR10, UR9, URZ, 0x6 ;  /* 0x000000090a0a7291 */ /* 0x000fe2000f8f303f */
[----:B----4-:R-:W-:-:S13]  /*0c50*/  ISETP.NE.AND P4, PT, R0, 0x1, PT ;  /* 0x000000010000780c */ /* 0x010fda0003f85270 */
[----:B01----:R-:W0:Y:S01]  /*0c60*/  @P4 LDC R3, c[0x0][0x10] ;  /* 0x00000400ff034b82 */ /* 0x003e220000000800 */
[----:B------:R-:W-:Y:S02]  /*0c70*/  @P4 IMAD.MOV.U32 R17, RZ, RZ, RZ ;  /* 0x000000ffff114224 */ /* 0x000fe400078e00ff */
[----:B------:R-:W-:-:S05]  /*0c80*/  @P4 IMAD.MOV.U32 R5, RZ, RZ, RZ ;  /* 0x000000ffff054224 */ /* 0x000fca00078e00ff */
[----:B------:R-:W1:Y:S01]  /*0c90*/  @!P4 LDC R9, c[0x0][0xc] ;  /* 0x00000300ff09cb82 */ /* 0x000e620000000800 */
[----:B------:R-:W-:Y:S01]  /*0ca0*/  ULDC UR6, c[0x0][0xc] ;  /* 0x0000030000067ab9 */ /* 0x000fe20000000800 */
[----:B------:R-:W-:Y:S02]  /*0cb0*/  ULDC UR7, c[0x0][0x10] ;  /* 0x0000040000077ab9 */ /* 0x000fe40000000800 */
[----:B------:R-:W-:-:S04]  /*0cc0*/  UIMAD.WIDE.U32 UR6, UR6, UR7, URZ ;  /* 0x00000007060672a5 */ /* 0x000fc8000f8e003f */
[----:B------:R-:W4:Y:S01]  /*0cd0*/  LDC R8, c[0x0][0x14] ;  /* 0x00000500ff087b82 */ /* 0x000f220000000800 */
[----:B0-----:R-:W-:Y:S01]  /*0ce0*/  @P4 IMAD.WIDE.U32 R2, R3, UR13, R16 ;  /* 0x0000000d03024c25 */ /* 0x001fe2000f8e0010 */
[----:B------:R-:W-:-:S03]  /*0cf0*/  ULDC.64 UR12, c[0x0][0x750] ;  /* 0x0001d400000c7ab9 */ /* 0x000fc60000000a00 */
[----:B------:R-:W-:Y:S02]  /*0d00*/  @P4 IMAD.IADD R3, R3, 0x1, R5 ;  /* 0x0000000103034824 */ /* 0x000fe400078e0205 */
[----:B------:R-:W-:Y:S02]  /*0d10*/  IMAD.MOV.U32 R5, RZ, RZ, RZ ;  /* 0x000000ffff057224 */ /* 0x000fe400078e00ff */
[----:B-1----:R-:W-:-:S04]  /*0d20*/  @!P4 IMAD.WIDE.U32 R4, R16, R9, R4 ;  /* 0x000000091004c225 */ /* 0x002fc800078e0004 */
[----:B------:R-:W-:Y:S02]  /*0d30*/  @!P4 IMAD.MOV.U32 R2, RZ, RZ, R4 ;  /* 0x000000ffff02c224 */ /* 0x000fe400078e0004 */
[C---:B----4-:R-:W-:Y:S02]  /*0d40*/  IMAD R19, R8.reuse, UR7, RZ ;  /* 0x0000000708137c24 */ /* 0x050fe4000f8e02ff */
[----:B------:R-:W-:Y:S01]  /*0d50*/  IMAD.WIDE.U32 R8, R8, UR6, RZ ;  /* 0x0000000608087c25 */ /* 0x000fe2000f8e00ff */
[----:B------:R-:W-:-:S03]  /*0d60*/  USHF.R.S32.HI UR6, URZ, 0x6, UR10 ;  /* 0x000000063f067899 */ /* 0x000fc6000801140a */
[----:B------:R-:W-:Y:S02]  /*0d70*/  @!P4 IMAD.MOV.U32 R3, RZ, RZ, R5 ;  /* 0x000000ffff03c224 */ /* 0x000fe400078e0005 */
[----:B------:R-:W-:Y:S01]  /*0d80*/  IMAD.IADD R0, R9, 0x1, R19 ;  /* 0x0000000109007824 */ /* 0x000fe200078e0213 */
[----:B------:R-:W-:Y:S06]  /*0d90*/  @P1 BRA `(.L_x_11) ;  /* 0x0000000000201947 */ /* 0x000fec0003800000 */
[----:B------:R-:W-:Y:S01]  /*0da0*/  UISETP.GE.U32.AND UP0, UPT, UR6, 0x6, UPT ;  /* 0x000000060600788c */ /* 0x000fe2000bf06070 */
[----:B------:R-:W-:Y:S01]  /*0db0*/  IADD3 R2, P1, R2, R8, RZ ;  /* 0x0000000802027210 */ /* 0x000fe20007f3e0ff */
[----:B------:R-:W-:-:S04]  /*0dc0*/  UIMAD.WIDE.U32 UR4, UR6, -0x55555555, URZ ;  /* 0xaaaaaaab060478a5 */ /* 0x000fc8000f8e003f */
[----:B------:R-:W-:Y:S01]  /*0dd0*/  USHF.R.U32.HI UR5, URZ, 0x2, UR5 ;  /* 0x000000023f057899 */ /* 0x000fe20008011605 */
[----:B------:R-:W-:Y:S02]  /*0de0*/  IMAD.X R3, R0, 0x1, R3, P1 ;  /* 0x0000000100037824 */ /* 0x000fe400008e0603 */
[----:B------:R-:W-:Y:S02]  /*0df0*/  UMOV UR4, URZ ;  /* 0x0000003f00047c82 */ /* 0x000fe40008000000 */
[----:B------:R-:W-:Y:S02]  /*0e00*/  @UP0 ULOP3.LUT UR4, UR5, 0x1, URZ, 0xc0, !UPT ;  /* 0x0000000105040892 */ /* 0x000fe4000f8ec03f */
[----:B------:R-:W-:-:S12]  /*0e10*/  UIMAD UR5, UR5, -0x6, UR6 ;  /* 0xfffffffa050578a4 */ /* 0x000fd8000f8e0206 */
.L_x_11:
[----:B------:R-:W-:Y:S01]  /*0e20*/  ISETP.GE.U32.AND P1, PT, R2, UR12, PT ;  /* 0x0000000c02007c0c */ /* 0x000fe2000bf26070 */
[----:B------:R-:W-:Y:S01]  /*0e30*/  IMAD.MOV.U32 R6, RZ, RZ, -0x1 ;  /* 0xffffffffff067424 */ /* 0x000fe200078e00ff */
[----:B------:R-:W-:Y:S01]  /*0e40*/  PRMT R18, RZ, 0x7610, R18 ;  /* 0x00007610ff127816 */ /* 0x000fe20000000012 */
[----:B------:R-:W-:Y:S01]  /*0e50*/  IMAD.MOV.U32 R5, RZ, RZ, -0x1 ;  /* 0xffffffffff057424 */ /* 0x000fe200078e00ff */
[----:B------:R-:W-:Y:S01]  /*0e60*/  ISETP.GE.U32.AND.EX P1, PT, R3, UR13, PT, P1 ;  /* 0x0000000d03007c0c */ /* 0x000fe2000bf26110 */
[----:B------:R-:W-:-:S12]  /*0e70*/  IMAD.MOV.U32 R4, RZ, RZ, -0x1 ;  /* 0xffffffffff047424 */ /* 0x000fd800078e00ff */
[----:B------:R-:W-:Y:S05]  /*0e80*/  @P1 BRA `(.L_x_12) ;  /* 0x0000000400241947 */ /* 0x000fea0003800000 */
[----:B------:R-:W0:Y:S01]  /*0e90*/  LDC.64 R28, c[0x0][0x728] ;  /* 0x0001ca00ff1c7b82 */ /* 0x000e220000000a00 */
[----:B------:R-:W-:Y:S02]  /*0ea0*/  IMAD.MOV.U32 R4, RZ, RZ, R2 ;  /* 0x000000ffff047224 */ /* 0x000fe400078e0002 */
[----:B------:R-:W-:-:S05]  /*0eb0*/  IMAD.MOV.U32 R5, RZ, RZ, R3 ;  /* 0x000000ffff057224 */ /* 0x000fca00078e0003 */
[----:B------:R-:W1:Y:S08]  /*0ec0*/  LDC R6, c[0x0][0x730] ;  /* 0x0001cc00ff067b82 */ /* 0x000e700000000800 */
[----:B------:R-:W4:Y:S01]  /*0ed0*/  LDC.64 R30, c[0x0][0x720] ;  /* 0x0001c800ff1e7b82 */ /* 0x000f220000000a00 */
[----:B0-----:R-:W-:-:S04]  /*0ee0*/  ISETP.NE.U32.AND P1, PT, R28, RZ, PT ;  /* 0x000000ff1c00720c */ /* 0x001fc80003f25070 */
[----:B------:R-:W-:-:S13]  /*0ef0*/  ISETP.NE.AND.EX P1, PT, R29, RZ, PT, P1 ;  /* 0x000000ff1d00720c */ /* 0x000fda0003f25310 */
[----:B-1--4-:R-:W-:Y:S05]  /*0f00*/  @!P1 BRA `(.L_x_13) ;  /* 0x0000000000289947 */ /* 0x012fea0003800000 */
[----:B------:R-:W0:Y:S02]  /*0f10*/  LDC R21, c[0x0][0x734] ;  /* 0x0001cd00ff157b82 */ /* 0x000e240000000800 */
[----:B0-----:R-:W-:-:S05]  /*0f20*/  IADD3 R21, P1, R2, R21, RZ ;  /* 0x0000001502157210 */ /* 0x001fca0007f3e0ff */
[----:B------:R-:W-:-:S04]  /*0f30*/  IMAD.X R27, RZ, RZ, R3, P1 ;  /* 0x000000ffff1b7224 */ /* 0x000fc800008e0603 */
[----:B------:R-:W-:-:S04]  /*0f40*/  IMAD.WIDE.U32 R4, R27, R28, RZ ;  /* 0x0000001c1b047225 */ /* 0x000fc800078e00ff */
[----:B------:R-:W-:-:S04]  /*0f50*/  IMAD.WIDE.U32 R18, P1, R21, R29, R4 ;  /* 0x0000001d15127225 */ /* 0x000fc80007820004 */
[----:B------:R-:W-:-:S04]  /*0f60*/  IMAD.WIDE.U32 R4, R21, R28, RZ ;  /* 0x0000001c15047225 */ /* 0x000fc800078e00ff */
[----:B------:R-:W-:Y:S01]  /*0f70*/  IMAD.X R21, RZ, RZ, RZ, P1 ;  /* 0x000000ffff157224 */ /* 0x000fe200008e06ff */
[----:B------:R-:W-:Y:S01]  /*0f80*/  IADD3 RZ, P1, R5, R18, RZ ;  /* 0x0000001205ff7210 */ /* 0x000fe20007f3e0ff */
[----:B------:R-:W-:-:S04]  /*0f90*/  IMAD.MOV.U32 R20, RZ, RZ, R19 ;  /* 0x000000ffff147224 */ /* 0x000fc800078e0013 */
[----:B------:R-:W-:-:S08]  /*0fa0*/  IMAD.WIDE.U32.X R4, R27, R29, R20, P1 ;  /* 0x0000001d1b047225 */ /* 0x000fd000008e0414 */
.L_x_13:
[----:B------:R-:W0:Y:S01]  /*0fb0*/  LDC.64 R32, c[0x0][0x740] ;  /* 0x0001d000ff207b82 */ /* 0x000e220000000a00 */
[-CC-:B------:R-:W-:Y:S01]  /*0fc0*/  SHF.R.U64 R34, R4, R6.reuse, R5.reuse ;  /* 0x0000000604227219 */ /* 0x180fe20000001205 */
[----:B------:R-:W-:Y:S01]  /*0fd0*/  IMAD.MOV.U32 R37, RZ, RZ, 0x1 ;  /* 0x00000001ff257424 */ /* 0x000fe200078e00ff */
[----:B------:R-:W-:Y:S02]  /*0fe0*/  SHF.R.U32.HI R4, RZ, R6, R5 ;  /* 0x00000006ff047219 */ /* 0x000fe40000011605 */
[----:B------:R-:W-:-:S03]  /*0ff0*/  IADD3 R19, P1, RZ, -R34, RZ ;  /* 0x80000022ff137210 */ /* 0x000fc60007f3e0ff */
[----:B------:R-:W1:Y:S02]  /*1000*/  LDC R18, c[0x0][0x718] ;  /* 0x0001c600ff127b82 */ /* 0x000e640000000800 */
[----:B------:R-:W-:-:S04]  /*1010*/  IMAD.X R5, RZ, RZ, ~R4, P1 ;  /* 0x000000ffff057224 */ /* 0x000fc800008e0e04 */
[-C--:B------:R-:W-:Y:S02]  /*1020*/  IMAD R6, R5, R30.reuse, RZ ;  /* 0x0000001e05067224 */ /* 0x080fe400078e02ff */
[----:B------:R-:W4:Y:S01]  /*1030*/  LDC R21, c[0x0][0x708] ;  /* 0x0001c200ff157b82 */ /* 0x000f220000000800 */
[----:B------:R-:W-:-:S04]  /*1040*/  IMAD.WIDE.U32 R4, R19, R30, R2 ;  /* 0x0000001e13047225 */ /* 0x000fc800078e0002 */
[----:B------:R-:W-:-:S03]  /*1050*/  IMAD R19, R19, R31, R6 ;  /* 0x0000001f13137224 */ /* 0x000fc600078e0206 */
[----:B------:R-:W2:Y:S01]  /*1060*/  LDC R26, c[0x0][0x758] ;  /* 0x0001d600ff1a7b82 */ /* 0x000ea20000000800 */
[----:B------:R-:W-:Y:S01]  /*1070*/  IMAD.IADD R5, R5, 0x1, R19 ;  /* 0x0000000105057824 */ /* 0x000fe200078e0213 */
[----:B0-----:R-:W-:Y:S01]  /*1080*/  ISETP.NE.U32.AND P1, PT, R32, RZ, PT ;  /* 0x000000ff2000720c */ /* 0x001fe20003f25070 */
[----:B------:R-:W-:-:S03]  /*1090*/  IMAD.MOV.U32 R19, RZ, RZ, -0x1 ;  /* 0xffffffffff137424 */ /* 0x000fc600078e00ff */
[----:B------:R-:W-:Y:S02]  /*10a0*/  ISETP.NE.AND.EX P1, PT, R33, RZ, PT, P1 ;  /* 0x000000ff2100720c */ /* 0x000fe40003f25310 */
[----:B------:R-:W0:Y:S01]  /*10b0*/  LDC R31, c[0x0][0x700] ;  /* 0x0001c000ff1f7b82 */ /* 0x000e220000000800 */
[-CC-:B-1----:R-:W-:Y:S02]  /*10c0*/  SHF.R.U64 R29, R4, R18.reuse, R5.reuse ;  /* 0x00000012041d7219 */ /* 0x182fe40000001205 */
[----:B------:R-:W-:-:S05]  /*10d0*/  SHF.R.U32.HI R4, RZ, R18, R5 ;  /* 0x00000012ff047219 */ /* 0x000fca0000011605 */
[----:B------:R-:W1:Y:S01]  /*10e0*/  LDC R28, c[0x0][0x748] ;  /* 0x0001d200ff1c7b82 */ /* 0x000e620000000800 */
[-CC-:B----4-:R-:W-:Y:S02]  /*10f0*/  SHF.R.U64 R39, R29, R21.reuse, R4.reuse ;  /* 0x000000151d277219 */ /* 0x190fe40000001204 */
[----:B------:R-:W-:-:S05]  /*1100*/  SHF.R.U32.HI R5, RZ, R21, R4 ;  /* 0x00000015ff057219 */ /* 0x000fca0000011604 */
[----:B------:R-:W4:Y:S01]  /*1110*/  LDC R35, c[0x0][0x738] ;  /* 0x0001ce00ff237b82 */ /* 0x000f220000000800 */
[-C--:B--2---:R-:W-:Y:S02]  /*1120*/  SHF.L.U32 R4, R19, R26.reuse, RZ ;  /* 0x0000001a13047219 */ /* 0x084fe400000006ff */
[--C-:B------:R-:W-:Y:S02]  /*1130*/  SHF.R.U64 R36, R39, R26, R5.reuse ;  /* 0x0000001a27247219 */ /* 0x100fe40000001205 */
[----:B------:R-:W-:Y:S02]  /*1140*/  LOP3.LUT R6, RZ, R4, RZ, 0x33, !PT ;  /* 0x00000004ff067212 */ /* 0x000fe400078e33ff */
[----:B------:R-:W-:Y:S01]  /*1150*/  SHF.R.U32.HI R5, RZ, R26, R5 ;  /* 0x0000001aff057219 */ /* 0x000fe20000011605 */
[----:B------:R-:W2:Y:S01]  /*1160*/  LDC R30, c[0x0][0x710] ;  /* 0x0001c400ff1e7b82 */ /* 0x000ea20000000800 */
[----:B------:R-:W-:Y:S01]  /*1170*/  IMAD.MOV.U32 R4, RZ, RZ, R36 ;  /* 0x000000ffff047224 */ /* 0x000fe200078e0024 */
[----:B------:R-:W-:Y:S06]  /*1180*/  @!P1 BRA `(.L_x_14) ;  /* 0x0000000000289947 */ /* 0x000fec0003800000 */
[----:B------:R-:W3:Y:S02]  /*1190*/  LDC R21, c[0x0][0x74c] ;  /* 0x0001d300ff157b82 */ /* 0x000ee40000000800 */
[----:B---3--:R-:W-:-:S05]  /*11a0*/  IADD3 R21, P1, R36, R21, RZ ;  /* 0x0000001524157210 */ /* 0x008fca0007f3e0ff */
        /* <DEDUP_REMOVED lines=8> */
.L_x_14:
[----:B-1----:R-:W-:Y:S01]  /*1230*/  SHF.R.U64 R17, R4, R28, R5 ;  /* 0x0000001c04117219 */ /* 0x002fe20000001205 */
[----:B------:R-:W-:Y:S01]  /*1240*/  @P4 IMAD R23, R25, R24, R16 ;  /* 0x0000001819174224 */ /* 0x000fe200078e0210 */
[----:B------:R-:W-:Y:S02]  /*1250*/  SHF.L.U32 R4, R37, R26, RZ ;  /* 0x0000001a25047219 */ /* 0x000fe400000006ff */
[----:B------:R-:W-:Y:S01]  /*1260*/  LOP3.LUT R5, R39, R6, RZ, 0xc0, !PT ;  /* 0x0000000627057212 */ /* 0x000fe200078ec0ff */
[----:B0-----:R-:W-:Y:S02]  /*1270*/  VIADD R6, R31, 0xffffffff ;  /* 0xffffffff1f067836 */ /* 0x001fe40000000000 */
[----:B------:R-:W-:Y:S02]  /*1280*/  IMAD.MOV R18, RZ, RZ, -R17 ;  /* 0x000000ffff127224 */ /* 0x000fe400078e0a11 */
[----:B------:R-:W-:Y:S01]  /*1290*/  IMAD R16, R4, R17, R5 ;  /* 0x0000001104107224 */ /* 0x000fe200078e0205 */
[----:B------:R-:W-:Y:S01]  /*12a0*/  LOP3.LUT R17, R29, R6, RZ, 0xc0, !PT ;  /* 0x000000061d117212 */ /* 0x000fe200078ec0ff */
[----:B----4-:R-:W-:-:S02]  /*12b0*/  IMAD R4, R18, R35, R36 ;  /* 0x0000002312047224 */ /* 0x010fc400078e0224 */
[----:B--2---:R-:W-:Y:S02]  /*12c0*/  IMAD R6, R16, R30, R23 ;  /* 0x0000001e10067224 */ /* 0x004fe400078e0217 */
[----:B------:R-:W-:Y:S02]  /*12d0*/  IMAD R17, R4, R31, R17 ;  /* 0x0000001f04117224 */ /* 0x000fe400078e0211 */
[----:B------:R-:W-:Y:S02]  /*12e0*/  IMAD.MOV.U32 R18, RZ, RZ, 0x1 ;  /* 0x00000001ff127424 */ /* 0x000fe400078e00ff */
[----:B------:R-:W-:Y:S01]  /*12f0*/  IMAD.MOV.U32 R4, RZ, RZ, R34 ;  /* 0x000000ffff047224 */ /* 0x000fe200078e0022 */
[----:B------:R-:W-:Y:S02]  /*1300*/  SEL R5, R17, R6, !P4 ;  /* 0x0000000611057207 */ /* 0x000fe40006000000 */
[----:B------:R-:W-:-:S07]  /*1310*/  SEL R6, R6, R17, !P4 ;  /* 0x0000001106067207 */ /* 0x000fce0006000000 */
.L_x_12:
[----:B------:R-:W-:Y:S05]  /*1320*/  @!P3 BRA `(.L_x_15) ;  /* 0x00000000000cb947 */ /* 0x000fea0003800000 */
[----:B------:R-:W-:Y:S01]  /*1330*/  UCGABAR_WAIT ;  /* 0x0000000000007dc7 */ /* 0x000fe20008000000 */
[----:B------:R-:W-:Y:S01]  /*1340*/  CCTL.IVALL ;  /* 0x00000000ff00798f */ /* 0x000fe20002000000 */
[----:B------:R-:W-:Y:S05]  /*1350*/  BRA `(.L_x_16) ;  /* 0x0000000000047947 */ /* 0x000fea0003800000 */
.L_x_15:
[----:B------:R-:W-:Y:S06]  /*1360*/  BAR.SYNC.DEFER_BLOCKING 0x0 ;  /* 0x0000000000007b1d */ /* 0x000fec0000010000 */
.L_x_16:
[----:B------:R-:W-:Y:S05]  /*1370*/  @!P2 BRA `(.L_x_17) ;  /* 0x000000a400aca947 */ /* 0x000fea0003800000 */
[----:B------:R-:W-:-:S13]  /*1380*/  ISETP.GT.U32.AND P1, PT, R38, 0x1, PT ;  /* 0x000000012600780c */ /* 0x000fda0003f24070 */
[----:B------:R-:W-:Y:S05]  /*1390*/  @P1 EXIT ;  /* 0x000000000000194d */ /* 0x000fea0003800000 */
.L_x_18:
[----:B------:R-:W-:-:S08]  /*13a0*/  NOP ;  /* 0x0000000000007918 */ /* 0x000fd00000000000 */
[----:B------:R-:W0:Y:S02]  /*13b0*/  USETMAXREG.TRY_ALLOC.CTAPOOL UP0, 0xe8 ;  /* 0x000000e8000079c8 */ /* 0x000e240008000600 */
[----:B0-----:R-:W-:-:S13]  /*13c0*/  PLOP3.LUT P1, PT, PT, PT, UP0, 0x80, 0x0 ;  /* 0x000000000000781c */ /* 0x001fda0003f2f008 */
[----:B------:R-:W-:Y:S05]  /*13d0*/  @!P1 BRA `(.L_x_18) ;  /* 0xfffffffc00f09947 */ /* 0x000fea000383ffff */
[----:B------:R-:W-:-:S13]  /*13e0*/  LOP3.LUT P1, RZ, R18, 0xff, RZ, 0xc0, !PT ;  /* 0x000000ff12ff7812 */ /* 0x000fda000782c0ff */
[----:B------:R-:W-:Y:S05]  /*13f0*/  @!P1 EXIT ;  /* 0x000000000000994d */ /* 0x000fea0003800000 */
[-C--:B------:R-:W-:Y:S01]  /*1400*/  LEA.HI R13, R15, R15.reuse, RZ, 0x1 ;  /* 0x0000000f0f0d7211 */ /* 0x080fe200078f08ff */
[----:B------:R-:W0:Y:S01]  /*1410*/  S2UR UR9, SR_CgaCtaId ;  /* 0x00000000000979c3 */ /* 0x000e220000008800 */
[----:B------:R-:W-:Y:S01]  /*1420*/  LEA.HI R16, R22, R15, RZ, 0x2 ;  /* 0x0000000f16107211 */ /* 0x000fe200078f10ff */
[----:B------:R-:W-:Y:S01]  /*1430*/  UIADD3 UR10, UR8, -0x1, URZ ;  /* 0xffffffff080a7890 */ /* 0x000fe2000fffe03f */
[----:B------:R-:W-:Y:S01]  /*1440*/  LOP3.LUT R14, R13, 0x3ffffe, RZ, 0xc0, !PT ;  /* 0x003ffffe0d0e7812 */ /* 0x000fe200078ec0ff */
[----:B------:R-:W-:Y:S01]  /*1450*/  UMOV UR7, 0x400 ;  /* 0x0000040000077882 */ /* 0x000fe20000000000 */
[--C-:B------:R-:W-:Y:S01]  /*1460*/  SHF.R.S32.HI R17, RZ, 0x2, R16.reuse ;  /* 0x00000002ff117819 */ /* 0x100fe20000011410 */
[----:B------:R-:W-:Y:S01]  /*1470*/  UISETP.NE.AND UP0, UPT, UR10, URZ, UPT ;  /* 0x0000003f0a00728c */ /* 0x000fe2000bf05270 */
[----:B------:R-:W-:Y:S01]  /*1480*/  SHF.R.S32.HI R18, RZ, 0x1f, R16 ;  /* 0x0000001fff127819 */ /* 0x000fe20000011410 */
[----:B------:R-:W-:Y:S01]  /*1490*/  ULDC UR11, c[0x0][0x284] ;  /* 0x0000a100000b7ab9 */ /* 0x000fe20000000800 */
[----:B------:R-:W-:Y:S01]  /*14a0*/  LOP3.LUT R20, R16, 0xfffffffc, RZ, 0xc0, !PT ;  /* 0xfffffffc10147812 */ /* 0x000fe200078ec0ff */
[C---:B------:R-:W-:Y:S01]  /*14b0*/  IMAD.IADD R16, R15.reuse, 0x1, -R14 ;  /* 0x000000010f107824 */ /* 0x040fe200078e0a0e */
[----:B------:R-:W-:Y:S01]  /*14c0*/  LEA.HI R19, R18, R17, RZ, 0x3 ;  /* 0x0000001112137211 */ /* 0x000fe200078f18ff */
[----:B------:R-:W-:Y:S01]  /*14d0*/  USHF.L.U32 UR18, UR6, 0x1, URZ ;  /* 0x0000000106127899 */ /* 0x000fe2000800063f */
[----:B------:R-:W-:Y:S01]  /*14e0*/  LEA.HI R22, R22, R15, RZ, 0x5 ;  /* 0x0000000f16167211 */ /* 0x000fe200078f28ff */
[----:B------:R-:W-:Y:S01]  /*14f0*/  IMAD.IADD R18, R15, 0x1, -R20 ;  /* 0x000000010f127824 */ /* 0x000fe200078e0a14 */
[----:B------:R-:W-:-:S02]  /*1500*/  SHF.R.S32.HI R14, RZ, 0x1, R13 ;  /* 0x00000001ff0e7819 */ /* 0x000fc4000001140d */
[----:B------:R-:W-:Y:S02]  /*1510*/  LOP3.LUT R20, R19, 0xfffffff8, RZ, 0xc0, !PT ;  /* 0xfffffff813147812 */ /* 0x000fe400078ec0ff */
[----:B------:R-:W-:Y:S02]  /*1520*/  LEA.HI R13, R13, R14, RZ, 0x1 ;  /* 0x0000000e0d0d7211 */ /* 0x000fe400078f08ff */
[----:B------:R-:W-:Y:S01]  /*1530*/  SHF.R.S32.HI R15, RZ, 0x5, R22 ;  /* 0x00000005ff0f7819 */ /* 0x000fe20000011416 */
[----:B------:R-:W-:Y:S01]  /*1540*/  IMAD.IADD R20, R17, 0x1, -R20 ;  /* 0x0000000111147824 */ /* 0x000fe200078e0a14 */
[----:B------:R-:W-:Y:S01]  /*1550*/  LOP3.LUT R13, R13, 0x7fffffe, RZ, 0xc0, !PT ;  /* 0x07fffffe0d0d7812 */ /* 0x000fe200078ec0ff */
[----:B0-----:R-:W-:Y:S01]  /*1560*/  ULEA UR7, UR9, UR7, 0x18 ;  /* 0x0000000709077291 */ /* 0x001fe2000f8ec03f */
[----:B------:R-:W-:Y:S01]  /*1570*/  LOP3.LUT R165, R7, 0x1, RZ, 0xfc, !PT ;  /* 0x0000000107a57812 */ /* 0x000fe200078efcff */
[----:B------:R-:W-:Y:S01]  /*1580*/  IMAD R17, R15, 0x2, R16 ;  /* 0x000000020f117824 */ /* 0x000fe200078e0210 */
[----:B------:R-:W-:Y:S01]  /*1590*/  USHF.L.U32 UR9, UR10, 0x3, URZ ;  /* 0x000000030a097899 */ /* 0x000fe2000800063f */
[----:B------:R-:W-:Y:S01]  /*15a0*/  IMAD.IADD R13, R14, 0x1, -R13 ;  /* 0x000000010e0d7824 */ /* 0x000fe200078e0a0d */
[----:B------:R-:W-:Y:S01]  /*15b0*/  USEL UR10, URZ, 0x1, UP0 ;  /* 0x000000013f0a7887 */ /* 0x000fe20008000000 */
[--C-:B------:R-:W-:Y:S01]  /*15c0*/  IMAD R22, R17, 0x8, R20.reuse ;  /* 0x0000000811167824 */ /* 0x100fe200078e0214 */
[----:B------:R-:W-:Y:S01]  /*15d0*/  VIMNMX R17, RZ, UR6, PT ;  /* 0x00000006ff117c48 */ /* 0x000fe2000bfe0100 */
[C-C-:B------:R-:W-:Y:S01]  /*15e0*/  IMAD R14, R15.reuse, 0x10, R20.reuse ;  /* 0x000000100f0e7824 */ /* 0x140fe200078e0214 */
[----:B------:R-:W-:Y:S01]  /*15f0*/  ULOP3.LUT UR9, UR9, 0x8, URZ, 0xc0, !UPT ;  /* 0x0000000809097892 */ /* 0x000fe2000f8ec03f */
[----:B------:R-:W-:Y:S01]  /*1600*/  IMAD R13, R22, 0x4, R13 ;  /* 0x00000004160d7824 */ /* 0x000fe200078e020d */
[----:B------:R-:W-:Y:S01]  /*1610*/  UIADD3 UR19, UR7, 0x70, URZ ;  /* 0x0000007007137890 */ /* 0x000fe2000fffe03f */
[----:B------:R-:W-:Y:S01]  /*1620*/  IMAD R16, R15, -0x10, -R20 ;  /* 0xfffffff00f107824 */ /* 0x000fe200078e0a14 */
[----:B------:R-:W-:Y:S01]  /*1630*/  IADD3 R17, -R17, UR6, RZ ;  /* 0x0000000611117c10 */ /* 0x000fe2000fffe1ff */
[----:B------:R-:W-:Y:S01]  /*1640*/  IMAD.SHL.U32 R13, R13, 0x20, RZ ;  /* 0x000000200d0d7824 */ /* 0x000fe200078e00ff */
[----:B------:R-:W-:Y:S01]  /*1650*/  SHF.R.S32.HI R15, RZ, 0x1f, R14 ;  /* 0x0000001fff0f7819 */ /* 0x000fe2000001140e */
[----:B------:R-:W-:Y:S01]  /*1660*/  IMAD.U32 R164, RZ, RZ, UR10 ;  /* 0x0000000affa47e24 */ /* 0x000fe2000f8e00ff */
[----:B------:R-:W-:Y:S01]  /*1670*/  ULOP3.LUT UR20, UR9, 0x8, URZ, 0x3c, !UPT ;  /* 0x0000000809147892 */ /* 0x000fe2000f8e3c3f */
[----:B------:R-:W-:Y:S01]  /*1680*/  VIADD R16, R16, UR11 ;  /* 0x0000000b10107c36 */ /* 0x000fe20008000000 */
[----:B------:R-:W-:Y:S01]  /*1690*/  SHF.R.S32.HI R13, RZ, 0x3, R13 ;  /* 0x00000003ff0d7819 */ /* 0x000fe2000001140d */
[----:B------:R-:W-:-:S02]  /*16a0*/  ULEA UR8, UR8, UR19, 0x3 ;  /* 0x0000001308087291 */ /* 0x000fc4000f8e183f */
[----:B------:R-:W-:-:S12]  /*16b0*/  ULOP3.LUT UR9, UR9, 0x18, URZ, 0x3c, !UPT ;  /* 0x0000001809097892 */ /* 0x000fd8000f8e3c3f */
.L_x_285:
[----:B------:R-:W-:Y:S01]  /*16c0*/  SHF.L.U32 R19, R164, 0x1f, RZ ;  /* 0x0000001fa4137819 */ /* 0x000fe200000006ff */
[----:B------:R-:W-:Y:S01]  /*16d0*/  IMAD.MOV.U32 R24, RZ, RZ, RZ ;  /* 0x000000ffff187224 */ /* 0x000fe200078e00ff */
[----:B------:R-:W-:Y:S02]  /*16e0*/  ISETP.GE.AND P2, PT, R17, 0x1, PT ;  /* 0x000000011100780c */ /* 0x000fe40003f46270 */
[----:B------:R-:W0:Y:S02]  /*16f0*/  SYNCS.PHASECHK.TRANS64.TRYWAIT P1, [UR8+-0x8], R19 ;  /* 0xfffff813ff0075a7 */ /* 0x000e240008020148 */
[----:B0-2345:R-:W-:Y:S09]  /*1700*/  @!P1 BRA `(.L_x_19) ;  /* 0x000000b4005c9947 */ /* 0x03dff20003800000 */
.L_x_309:
[----:B------:R-:W-:Y:S01]  /*1710*/  IMAD.MOV.U32 R25, RZ, RZ, RZ ;  /* 0x000000ffff197224 */ /* 0x000fe200078e00ff */
[----:B------:R-:W-:Y:S02]  /*1720*/  CS2R R26, SRZ ;  /* 0x00000000001a7805 */ /* 0x000fe4000001ff00 */
[----:B------:R-:W-:Y:S02]  /*1730*/  CS2R R28, SRZ ;  /* 0x00000000001c7805 */ /* 0x000fe4000001ff00 */
[----:B------:R-:W-:Y:S02]  /*1740*/  CS2R R30, SRZ ;  /* 0x00000000001e7805 */ /* 0x000fe4000001ff00 */
[----:B------:R-:W-:Y:S02]  /*1750*/  CS2R R32, SRZ ;  /* 0x0000000000207805 */ /* 0x000fe4000001ff00 */
[----:B------:R-:W-:Y:S02]  /*1760*/  CS2R R34, SRZ ;  /* 0x0000000000227805 */ /* 0x000fe4000001ff00 */
[----:B------:R-:W-:-:S02]  /*1770*/  CS2R R36, SRZ ;  /* 0x0000000000247805 */ /* 0x000fc4000001ff00 */
        /* <DEDUP_REMOVED lines=56> */
[----:B------:R-:W-:Y:S01]  /*1b00*/  CS2R R150, SRZ ;  /* 0x0000000000967805 */ /* 0x000fe2000001ff00 */
[----:B------:R-:W-:Y:S06]  /*1b10*/  @!P2 BRA `(.L_x_20) ;  /* 0x0000000000f4a947 */ /* 0x000fec0003800000 */
[----:B0-----:R-:W-:Y:S01]  /*1b20*/  IMAD.MOV.U32 R19, RZ, RZ, R17 ;  /* 0x000000ffff137224 */ /* 0x001fe200078e0011 */
[----:B------:R-:W-:Y:S01]  /*1b30*/  UPLOP3.LUT UP0, UPT, UPT, UPT, UPT, 0x40, 0x0 ;  /* 0x000000000000789c */ /* 0x000fe20003f0e870 */
[----:B------:R-:W-:Y:S01]  /*1b40*/  IMAD.U32 R154, RZ, RZ, UR4 ;  /* 0x00000004ff9a7e24 */ /* 0x000fe2000f8e00ff */
[----:B------:R-:W-:Y:S01]  /*1b50*/  UMOV UR10, UR5 ;  /* 0x00000005000a7c82 */ /* 0x000fe20008000000 */
[----:B------:R-:W-:-:S08]  /*1b60*/  IMAD.U32 R20, RZ, RZ, UR5 ;  /* 0x00000005ff147e24 */ /* 0x000fd0000f8e00ff */
.L_x_27:
[----:B------:R-:W-:-:S13]  /*1b70*/  ISETP.NE.AND P2, PT, R165, 0x3, PT ;  /* 0x00000003a500780c */ /* 0x000fda0003f45270 */
[----:B01--4-:R-:W-:Y:S05]  /*1b80*/  @!P2 BRA `(.L_x_21) ;  /* 0x000000000004a947 */ /* 0x013fea0003800000 */
[----:B------:R-:W-:Y:S01]  /*1b90*/  BPT.TRAP 0x1 ;  /* 0x000000040000795c */ /* 0x000fe20000300000 */
.L_x_21:
[----:B------:R-:W-:Y:S01]  /*1ba0*/  ULEA UR11, UR10, UR7, 0x3 ;  /* 0x000000070a0b7291 */ /* 0x000fe2000f8e183f */
[----:B------:R-:W-:-:S08]  /*1bb0*/  SHF.L.U32 R22, R154, 0x1f, RZ ;  /* 0x0000001f9a167819 */ /* 0x000fd000000006ff */
[----:B------:R0:W1:Y:S01]  /*1bc0*/  SYNCS.PHASECHK.TRANS64.TRYWAIT P1, [UR11], R22 ;  /* 0x00000016ff0075a7 */ /* 0x000062000802014b */
[----:B------:R-:W-:Y:S05]  /*1bd0*/  @!P2 BRA `(.L_x_22) ;  /* 0x000000000004a947 */ /* 0x000fea0003800000 */
[----:B------:R-:W-:Y:S01]  /*1be0*/  BPT.TRAP 0x1 ;  /* 0x000000040000795c */ /* 0x000fe20000300000 */
.L_x_22:
[----:B------:R-:W-:-:S04]  /*1bf0*/  IMAD.U32 R152, RZ, RZ, UR10 ;  /* 0x0000000aff987e24 */ /* 0x000fc8000f8e00ff */
[----:B------:R-:W-:Y:S01]  /*1c00*/  IMAD R21, R152, 0x400, R13 ;  /* 0x0000040098157824 */ /* 0x000fe200078e020d */
[----:B-1----:R-:W-:Y:S06]  /*1c10*/  @P1 BRA `(.L_x_23) ;  /* 0x0000000000081947 */ /* 0x002fec0003800000 */
[----:B------:R-:W1:Y:S02]  /*1c20*/  SYNCS.PHASECHK.TRANS64.TRYWAIT P1, [UR11], R22 ;  /* 0x00000016ff0075a7 */ /* 0x000e64000802014b */
[----:B-1----:R-:W-:Y:S05]  /*1c30*/  @!P1 BRA `(.L_x_24) ;  /* 0x000000b000289947 */ /* 0x002fea0003800000 */
.L_x_23:
[----:B------:R-:W-:Y:S01]  /*1c40*/  LDS R152, [R21+UR7+0x36180] ;  /* 0x0361800715987984 */ /* 0x000fe20008000800 */
[----:B------:R-:W-:Y:S02]  /*1c50*/  UIADD3 UR11, UR7, 0x180, URZ ;  /* 0x00000180070b7890 */ /* 0x000fe4000fffe03f */
[----:B------:R-:W-:Y:S02]  /*1c60*/  UIADD3 UR12, UR7, 0x6180, URZ ;  /* 0x00006180070c7890 */ /* 0x000fe4000fffe03f */
[----:B------:R-:W4:Y:S01]  /*1c70*/  LDS R153, [R21+UR7+0x36188] ;  /* 0x0361880715997984 */ /* 0x000f220008000800 */
[----:B------:R-:W-:Y:S02]  /*1c80*/  USHF.R.U32.HI UR11, URZ, 0x4, UR11 ;  /* 0x000000043f0b7899 */ /* 0x000fe4000801160b */
[----:B------:R-:W-:Y:S02]  /*1c90*/  USHF.R.U32.HI UR12, URZ, 0x4, UR12 ;  /* 0x000000043f0c7899 */ /* 0x000fe4000801160c */
[----:B------:R-:W-:-:S02]  /*1ca0*/  ULOP3.LUT UR11, UR11, 0x3fff, URZ, 0xc0, !UPT ;  /* 0x00003fff0b0b7892 */ /* 0x000fc4000f8ec03f */
[----:B------:R-:W-:Y:S02]  /*1cb0*/  ULOP3.LUT UR12, UR12, 0x3fff, URZ, 0xc0, !UPT ;  /* 0x00003fff0c0c7892 */ /* 0x000fe4000f8ec03f */
[----:B------:R-:W-:Y:S02]  /*1cc0*/  ULOP3.LUT UR11, UR11, 0x10000, URZ, 0xfc, !UPT ;  /* 0x000100000b0b7892 */ /* 0x000fe4000f8efc3f */
[----:B------:R-:W-:Y:S02]  /*1cd0*/  ULOP3.LUT UR14, UR12, 0x10000, URZ, 0xfc, !UPT ;  /* 0x000100000c0e7892 */ /* 0x000fe4000f8efc3f */
[----:B------:R-:W-:Y:S02]  /*1ce0*/  ULEA UR12, UR10, UR11, 0x8 ;  /* 0x0000000b0a0c7291 */ /* 0x000fe4000f8e403f */
[----:B------:R-:W-:Y:S01]  /*1cf0*/  ULEA UR14, UR10, UR14, 0xb ;  /* 0x0000000e0a0e7291 */ /* 0x000fe2000f8e583f */
[----:B------:R-:W-:Y:S01]  /*1d00*/  UMOV UR13, 0x80000020 ;  /* 0x80000020000d7882 */ /* 0x000fe20000000000 */
[----:B------:R-:W-:Y:S01]  /*1d10*/  UMOV UR15, 0x40000040 ;  /* 0x40000040000f7882 */ /* 0x000fe20000000000 */
[----:B----4-:R-:W-:-:S06]  /*1d20*/  WARPGROUP.ARRIVE ;  /* 0x00000000000079c5 */ /* 0x010fcc0000000000 */
[----:B------:R-:W-:Y:S01]  /*1d30*/  IGMMA.SP.64x256x64.S8.S8 R24, gdesc[UR12], R24, UP0, R152 ;  /* 0x068098000c1879f1 */ /* 0x000fe2000bf41218 */
[----:B------:R-:W-:Y:S02]  /*1d40*/  UIADD3 UR12, UR12, 0x2, URZ ;  /* 0x000000020c0c7890 */ /* 0x000fe4000fffe03f */
[----:B------:R-:W-:Y:S01]  /*1d50*/  UIADD3 UR14, UR14, 0x4, URZ ;  /* 0x000000040e0e7890 */ /* 0x000fe2000fffe03f */
[----:B------:R-:W-:Y:S01]  /*1d60*/  UMOV UR13, 0x80000020 ;  /* 0x80000020000d7882 */ /* 0x000fe20000000000 */
[----:B------:R-:W-:-:S07]  /*1d70*/  UMOV UR15, 0x40000040 ;  /* 0x40000040000f7882 */ /* 0x000fce0000000000 */
[----:B------:R-:W-:Y:S03]  /*1d80*/  IGMMA.SP.64x256x64.S8.S8 R24, gdesc[UR12], R24, R153, gsb0 ;  /* 0x068099000c1879f1 */ /* 0x000fe60008041218 */
[----:B------:R-:W-:Y:S02]  /*1d90*/  WARPGROUP.DEPBAR.LE gsb0, 0x0 ;  /* 0x00008000000079c5 */ /* 0x000fe40000010000 */
[----:B------:R-:W-:Y:S05]  /*1da0*/  @!P2 BRA `(.L_x_25) ;  /* 0x000000000004a947 */ /* 0x000fea0003800000 */
[----:B------:R-:W-:Y:S01]  /*1db0*/  BPT.TRAP 0x1 ;  /* 0x000000040000795c */ /* 0x000fe20000300000 */
.L_x_25:
[----:B------:R-:W-:Y:S02]  /*1dc0*/  @P0 LEA R21, R20, UR7, 0x3 ;  /* 0x0000000714150c11 */ /* 0x000fe4000f8e18ff */
[----:B------:R-:W-:-:S03]  /*1dd0*/  ISETP.GT.U32.AND P1, PT, R7, 0x1, PT ;  /* 0x000000010700780c */ /* 0x000fc60003f24070 */
[----:B------:R-:W-:-:S05]  /*1de0*/  @P0 VIADD R21, R21, 0x30 ;  /* 0x0000003015150836 */ /* 0x000fca0000000000 */
[----:B------:R-:W-:-:S04]  /*1df0*/  @P0 PRMT R21, R12, 0x654, R21 ;  /* 0x000006540c150816 */ /* 0x000fc80000000015 */
[----:B------:R4:W-:Y:S01]  /*1e00*/  @P0 SYNCS.ARRIVE.TRANS64.RED.A1T0 RZ, [R21+URZ], RZ ;  /* 0x000000ff15ff09a7 */ /* 0x0009e2000810043f */
[----:B------:R-:W-:Y:S05]  /*1e10*/  @P1 BRA `(.L_x_26) ;  /* 0x0000000000041947 */ /* 0x000fea0003800000 */
[----:B------:R-:W-:Y:S01]  /*1e20*/  BPT.TRAP 0x1 ;  /* 0x000000040000795c */ /* 0x000fe20000300000 */
.L_x_26:
[----:B------:R-:W-:Y:S01]  /*1e30*/  UIADD3 UR10, UR10, 0x1, URZ ;  /* 0x000000010a0a7890 */ /* 0x000fe2000fffe03f */
[C---:B------:R-:W-:Y:S01]  /*1e40*/  ISETP.GT.AND P2, PT, R19.reuse, 0x1, PT ;  /* 0x000000011300780c */ /* 0x040fe20003f44270 */
[----:B------:R-:W-:Y:S02]  /*1e50*/  VIADD R20, R20, 0x1 ;  /* 0x0000000114147836 */ /* 0x000fe40000000000 */
[----:B------:R-:W-:Y:S01]  /*1e60*/  UISETP.NE.AND UP0, UPT, UR10, 0x6, UPT ;  /* 0x000000060a00788c */ /* 0x000fe2000bf05270 */
[----:B------:R-:W-:Y:S02]  /*1e70*/  VIADD R19, R19, 0xffffffff ;  /* 0xffffffff13137836 */ /* 0x000fe40000000000 */
[C---:B------:R-:W-:Y:S01]  /*1e80*/  ISETP.NE.AND P1, PT, R20.reuse, 0x6, PT ;  /* 0x000000061400780c */ /* 0x040fe20003f25270 */
[----:B------:R-:W-:Y:S02]  /*1e90*/  USEL UR11, URZ, 0x1, UP0 ;  /* 0x000000013f0b7887 */ /* 0x000fe40008000000 */
[----:B------:R-:W-:Y:S01]  /*1ea0*/  USEL UR10, UR10, URZ, UP0 ;  /* 0x0000003f0a0a7287 */ /* 0x000fe20008000000 */
[----:B------:R-:W-:Y:S01]  /*1eb0*/  SEL R20, R20, RZ, P1 ;  /* 0x000000ff14147207 */ /* 0x000fe20000800000 */
[----:B------:R-:W-:-:S02]  /*1ec0*/  UPLOP3.LUT UP0, UPT, UPT, UPT, UPT, 0x80, 0x0 ;  /* 0x000000000000789c */ /* 0x000fc40003f0f070 */
[----:B------:R-:W-:Y:S01]  /*1ed0*/  LOP3.LUT R154, R154, UR11, RZ, 0x3c, !PT ;  /* 0x0000000b9a9a7c12 */ /* 0x000fe2000f8e3cff */
[----:B------:R-:W-:Y:S08]  /*1ee0*/  @P2 BRA `(.L_x_27) ;  /* 0xfffffffc00202947 */ /* 0x000ff0000383ffff */
.L_x_20:
[----:B0-----:R-:W-:Y:S01]  /*1ef0*/  IMAD.U32 R20, RZ, RZ, UR20 ;  /* 0x00000014ff147e24 */ /* 0x001fe2000f8e00ff */
[----:B------:R-:W-:Y:S01]  /*1f00*/  SHF.L.U32 R19, R164, 0x1f, RZ ;  /* 0x0000001fa4137819 */ /* 0x000fe200000006ff */
[----:B------:R-:W-:Y:S01]  /*1f10*/  UIADD3 UR5, UR5, UR18, URZ ;  /* 0x0000001205057290 */ /* 0x000fe2000fffe03f */
[----:B------:R-:W0:Y:S01]  /*1f20*/  LDC R152, c[0x0][0x288] ;  /* 0x0000a200ff987b82 */ /* 0x000e220000000800 */
[----:B------:R-:W-:Y:S01]  /*1f30*/  UISETP.GE.U32.AND UP1, UPT, UR18, 0x6, UPT ;  /* 0x000000061200788c */ /* 0x000fe2000bf26070 */
[----:B------:R-:W-:Y:S01]  /*1f40*/  SHF.R.S32.HI R154, RZ, 0x1f, R4 ;  /* 0x0000001fff9a7819 */ /* 0x000fe20000011404 */
[----:B------:R-:W-:Y:S02]  /*1f50*/  UISETP.GT.U32.AND UP0, UPT, UR5, 0x5, UPT ;  /* 0x000000050500788c */ /* 0x000fe4000bf04070 */
[----:B------:R-:W-:Y:S02]  /*1f60*/  UIMAD.WIDE.U32 UR10, UR5, -0x55555555, URZ ;  /* 0xaaaaaaab050a78a5 */ /* 0x000fe4000f8e003f */
[----:B------:R-:W-:Y:S01]  /*1f70*/  UISETP.LT.U32.AND UP0, UPT, UR18, 0x6, UP0 ;  /* 0x000000061200788c */ /* 0x000fe20008701070 */
[----:B------:R0:W-:Y:S01]  /*1f80*/  SYNCS.ARRIVE.TRANS64.A1T0 RZ, [R20+UR19], RZ ;  /* 0x000000ff14ff79a7 */ /* 0x0001e20008100013 */
[----:B------:R-:W-:-:S02]  /*1f90*/  WARPGROUP.DEPBAR.LE gsb0, 0x0 ;  /* 0x00008000000079c5 */ /* 0x000fc40000010000 */
[----:B------:R-:W-:Y:S02]  /*1fa0*/  USEL UR12, URZ, 0x1, !UP0 ;  /* 0x000000013f0c7887 */ /* 0x000fe4000c000000 */
[----:B------:R-:W-:Y:S02]  /*1fb0*/  USHF.R.U32.HI UR10, URZ, 0x2, UR11 ;  /* 0x000000023f0a7899 */ /* 0x000fe4000801160b */
[----:B------:R-:W-:Y:S01]  /*1fc0*/  ULOP3.LUT UR4, UR4, UR12, URZ, 0x3c, !UPT ;  /* 0x0000000c04047292 */ /* 0x000fe2000f8e3c3f */
[----:B------:R-:W1:Y:S01]  /*1fd0*/  SYNCS.PHASECHK.TRANS64.TRYWAIT P1, [UR8+0x8], R19 ;  /* 0x00000813ff0075a7 */ /* 0x000e620008020148 */
[----:B------:R-:W-:Y:S02]  /*1fe0*/  UIMAD UR5, UR10, -0x6, UR5 ;  /* 0xfffffffa0a0578a4 */ /* 0x000fe4000f8e0205 */
[----:B------:R-:W-:Y:S01]  /*1ff0*/  @UP1 ULOP3.LUT UR4, UR4, 0x1, UR10, 0x78, !UPT ;  /* 0x0000000104041892 */ /* 0x000fe2000f8e780a */
[----:B01----:R-:W-:Y:S11]  /*2000*/  @!P1 BRA `(.L_x_28) ;  /* 0x000000ac004c9947 */ /* 0x003ff60003800000 */
.L_x_310:
[----:B------:R-:W-:Y:S01]  /*2010*/  ULDC.64 UR10, c[0x0][0x6d0] ;  /* 0x0001b400000a7ab9 */ /* 0x000fe20000000a00 */
[----:B------:R-:W-:Y:S02]  /*2020*/  IMAD.SHL.U32 R158, R6, 0x40, RZ ;  /* 0x00000040069e7824 */ /* 0x000fe400078e00ff */
[----:B0-----:R-:W-:Y:S02]  /*2030*/  IMAD R19, R154, UR10, RZ ;  /* 0x0000000a9a137c24 */ /* 0x001fe4000f8e02ff */
[C---:B------:R-:W-:Y:S01]  /*2040*/  IMAD.WIDE.U32 R22, R4.reuse, UR10, R14 ;  /* 0x0000000a04167c25 */ /* 0x040fe2000f8e000e */
[----:B------:R-:W-:Y:S01]  /*2050*/  ULDC UR10, c[0x0][0x284] ;  /* 0x0000a100000a7ab9 */ /* 0x000fe20000000800 */
[----:B------:R-:W-:Y:S02]  /*2060*/  SHF.R.S32.HI R159, RZ, 0x1f, R158 ;  /* 0x0000001fff9f7819 */ /* 0x000fe4000001149e */
[----:B------:R-:W-:Y:S01]  /*2070*/  IMAD R153, R4, UR11, R19 ;  /* 0x0000000b04997c24 */ /* 0x000fe2000f8e0213 */
[C---:B------:R-:W-:Y:S01]  /*2080*/  ISETP.GE.AND P1, PT, R158.reuse, UR10, PT ;  /* 0x0000000a9e007c0c */ /* 0x040fe2000bf26270 */
[----:B------:R-:W-:Y:S01]  /*2090*/  IMAD.SHL.U32 R19, R5, 0x100, RZ ;  /* 0x0000010005137824 */ /* 0x000fe200078e00ff */
[----:B------:R-:W-:Y:S01]  /*20a0*/  IADD3 R22, P2, R158, R22, RZ ;  /* 0x000000169e167210 */ /* 0x000fe20007f5e0ff */
[----:B----4-:R-:W-:-:S03]  /*20b0*/  IMAD.WIDE R20, R18, 0x2, RZ ;  /* 0x0000000212147825 */ /* 0x010fc600078e02ff */
[----:B------:R-:W-:Y:S01]  /*20c0*/  ISETP.GE.OR P1, PT, R19, R152, P1 ;  /* 0x000000981300720c */ /* 0x000fe20000f26670 */
[----:B------:R-:W-:Y:S01]  /*20d0*/  IMAD R6, R18, -0x2, R152 ;  /* 0xfffffffe12067824 */ /* 0x000fe200078e0298 */
[----:B------:R-:W-:Y:S01]  /*20e0*/  IADD3.X R23, R159, R23, R153, P2, !PT ;  /* 0x000000179f177210 */ /* 0x000fe200017fe499 */
[----:B------:R-:W-:-:S04]  /*20f0*/  IMAD.WIDE R162, R5, 0x100, R20 ;  /* 0x0000010005a27825 */ /* 0x000fc800078e0214 */
[----:B------:R-:W-:-:S06]  /*2100*/  IMAD.IADD R5, R6, 0x1, -R19 ;  /* 0x0000000106057824 */ /* 0x000fcc00078e0a13 */
[----:B------:R-:W-:Y:S05]  /*2110*/  @P1 BRA `(.L_x_29) ;  /* 0x0000009000a41947 */ /* 0x000fea0003800000 */
[----:B------:R-:W0:Y:S01]  /*2120*/  LDC.64 R20, c[0x0][0x6c8] ;  /* 0x0001b200ff147b82 */ /* 0x000e220000000a00 */
[----:B---3-5:R-:W-:Y:S01]  /*2130*/  ISETP.NE.AND P2, PT, R10, RZ, PT ;  /* 0x000000ff0a00720c */ /* 0x028fe20003f45270 */
[----:B------:R-:W-:Y:S01]  /*2140*/  IMAD.IADD R166, R16, 0x1, -R158 ;  /* 0x0000000110a67824 */ /* 0x000fe200078e0a9e */
[----:B------:R-:W-:Y:S01]  /*2150*/  ISETP.GT.AND P1, PT, R5, RZ, PT ;  /* 0x000000ff0500720c */ /* 0x000fe20003f24270 */
[----:B------:R-:W-:Y:S03]  /*2160*/  BSSY B0, `(.L_x_29) ;  /* 0x0000924000007945 */ /* 0x000fe60003800000 */
[----:B------:R-:W-:Y:S01]  /*2170*/  ISETP.GT.AND P5, PT, R166, RZ, P1 ;  /* 0x000000ffa600720c */ /* 0x000fe20000fa4270 */
[-C--:B0-----:R-:W-:Y:S02]  /*2180*/  IMAD R6, R163, R20.reuse, RZ ;  /* 0x00000014a3067224 */ /* 0x081fe400078e02ff */
[----:B------:R-:W-:-:S04]  /*2190*/  IMAD.WIDE.U32 R168, R162, R20, R22 ;  /* 0x00000014a2a87225 */ /* 0x000fc800078e0016 */
[----:B------:R-:W-:-:S04]  /*21a0*/  IMAD R19, R162, R21, R6 ;  /* 0x00000015a2137224 */ /* 0x000fc800078e0206 */
[----:B------:R-:W-:Y:S01]  /*21b0*/  IMAD.IADD R173, R169, 0x1, R19 ;  /* 0x00000001a9ad7824 */ /* 0x000fe200078e0213 */
[----:B------:R-:W-:Y:S06]  /*21c0*/  @!P2 BRA `(.L_x_30) ;  /* 0x000000640068a947 */ /* 0x000fec0003800000 */
[----:B------:R-:W-:Y:S01]  /*21d0*/  ULDC.64 UR10, c[0x0][0x6b8] ;  /* 0x0001ae00000a7ab9 */ /* 0x000fe20000000a00 */
[----:B------:R-:W-:Y:S01]  /*21e0*/  ULDC.64 UR14, c[0x0][0x6b0] ;  /* 0x0001ac00000e7ab9 */ /* 0x000fe20000000a00 */
[----:B------:R-:W-:Y:S01]  /*21f0*/  IMAD.WIDE.U32 R22, R4, UR10, R14 ;  /* 0x0000000a04167c25 */ /* 0x000fe2000f8e000e */
[----:B------:R-:W-:Y:S01]  /*2200*/  ULDC.64 UR22, c[0x0][0x6a8] ;  /* 0x0001aa0000167ab9 */ /* 0x000fe20000000a00 */
[----:B------:R-:W0:Y:S01]  /*2210*/  LDC.64 R160, c[0x0][0x6b0] ;  /* 0x0001ac00ffa07b82 */ /* 0x000e220000000a00 */
[----:B------:R-:W-:Y:S01]  /*2220*/  ULDC.64 UR12, c[0x0][0x6c0] ;  /* 0x0001b000000c7ab9 */ /* 0x000fe20000000a00 */
[----:B------:R-:W-:Y:S01]  /*2230*/  IMAD R19, R154, UR10, RZ ;  /* 0x0000000a9a137c24 */ /* 0x000fe2000f8e02ff */
[----:B------:R-:W-:-:S03]  /*2240*/  IADD3 R154, P2, R158, R22, RZ ;  /* 0x000000169e9a7210 */ /* 0x000fc60007f5e0ff */
[----:B------:R-:W-:Y:S02]  /*2250*/  IMAD R167, R4, UR11, R19 ;  /* 0x0000000b04a77c24 */ /* 0x000fe4000f8e0213 */
[----:B------:R-:W-:-:S03]  /*2260*/  IMAD R19, R163, UR14, RZ ;  /* 0x0000000ea3137c24 */ /* 0x000fc6000f8e02ff */
[----:B------:R-:W-:Y:S01]  /*2270*/  IADD3.X R155, R159, R23, R167, P2, !PT ;  /* 0x000000179f9b7210 */ /* 0x000fe200017fe4a7 */
[C---:B------:R-:W-:Y:S02]  /*2280*/  IMAD R163, R162.reuse, UR15, R19 ;  /* 0x0000000fa2a37c24 */ /* 0x040fe4000f8e0213 */
[----:B------:R-:W-:-:S04]  /*2290*/  IMAD.WIDE.U32 R22, R162, UR14, R154 ;  /* 0x0000000ea2167c25 */ /* 0x000fc8000f8e009a */
[----:B------:R-:W-:Y:S01]  /*22a0*/  IMAD.IADD R19, R23, 0x1, R163 ;  /* 0x0000000117137824 */ /* 0x000fe200078e02a3 */
[----:B------:R-:W-:-:S04]  /*22b0*/  LEA R152, P2, R22, UR22, 0x2 ;  /* 0x0000001616987c11 */ /* 0x000fc8000f8410ff */
[----:B------:R-:W-:-:S05]  /*22c0*/  LEA.HI.X R153, R22, UR23, R19, 0x2, P2 ;  /* 0x0000001716997c11 */ /* 0x000fca00090f1413 */
[----:B------:R-:W3:Y:S01]  /*22d0*/  @P5 LDG.E.LTC128B R19, desc[UR16][R152.64] ;  /* 0x0000001098135981 */ /* 0x000ee2000c1e1920 */
[----:B------:R-:W-:Y:S01]  /*22e0*/  IMAD.WIDE.U32 R156, R162, UR14, R158 ;  /* 0x0000000ea29c7c25 */ /* 0x000fe2000f8e009e */
[----:B------:R-:W-:Y:S01]  /*22f0*/  LEA R22, P2, R168, UR12, 0x2 ;  /* 0x0000000ca8167c11 */ /* 0x000fe2000f8410ff */
[----:B------:R-:W-:Y:S02]  /*2300*/  BSSY B1, `(.L_x_31) ;  /* 0x0000016000017945 */ /* 0x000fe40003800000 */
[----:B0-----:R-:W-:Y:S01]  /*2310*/  IMAD.WIDE.U32 R170, R162, UR14, R160 ;  /* 0x0000000ea2aa7c25 */ /* 0x001fe2000f8e00a0 */
[----:B------:R-:W-:Y:S02]  /*2320*/  LEA.HI.X R23, R168, UR13, R173, 0x2, P2 ;  /* 0x0000000da8177c11 */ /* 0x000fe400090f14ad */
[----:B------:R-:W-:Y:S01]  /*2330*/  IADD3 R160, P3, R14, R156, RZ ;  /* 0x0000009c0ea07210 */ /* 0x000fe20007f7e0ff */
[----:B------:R-:W-:Y:S01]  /*2340*/  IMAD.IADD R173, R163, 0x1, R171 ;  /* 0x00000001a3ad7824 */ /* 0x000fe200078e02ab */
[----:B------:R-:W-:-:S02]  /*2350*/  ISETP.GT.AND P2, PT, R5, 0x1, PT ;  /* 0x000000010500780c */ /* 0x000fc40003f44270 */
[----:B------:R-:W-:Y:S02]  /*2360*/  IADD3.X R161, R15, R163, R157, P3, !PT ;  /* 0x000000a30fa17210 */ /* 0x000fe40001ffe49d */
[----:B------:R-:W-:Y:S01]  /*2370*/  IADD3 R156, P3, R154, R170, RZ ;  /* 0x000000aa9a9c7210 */ /* 0x000fe20007f7e0ff */
[----:B------:R-:W-:-:S04]  /*2380*/  IMAD.WIDE.U32 R160, R4, UR10, R160 ;  /* 0x0000000a04a07c25 */ /* 0x000fc8000f8e00a0 */
[----:B------:R-:W-:Y:S01]  /*2390*/  IMAD.X R155, R173, 0x1, R155, P3 ;  /* 0x00000001ad9b7824 */ /* 0x000fe200018e069b */
[----:B------:R-:W-:Y:S01]  /*23a0*/  LEA R154, P3, R156, UR22, 0x2 ;  /* 0x000000169c9a7c11 */ /* 0x000fe2000f8610ff */
[----:B------:R-:W-:-:S03]  /*23b0*/  IMAD.IADD R161, R167, 0x1, R161 ;  /* 0x00000001a7a17824 */ /* 0x000fc600078e02a1 */
[----:B------:R-:W-:Y:S02]  /*23c0*/  LEA.HI.X R155, R156, UR23, R155, 0x2, P3 ;  /* 0x000000179c9b7c11 */ /* 0x000fe400098f149b */
[----:B------:R-:W-:Y:S02]  /*23d0*/  LEA R162, P3, R160, UR22, 0x2 ;  /* 0x00000016a0a27c11 */ /* 0x000fe4000f8610ff */
[----:B------:R-:W-:Y:S02]  /*23e0*/  LEA R156, P6, R20, R22, 0x2 ;  /* 0x00000016149c7211 */ /* 0x000fe400078c10ff */
[----:B------:R-:W-:Y:S01]  /*23f0*/  LEA.HI.X R163, R160, UR23, R161, 0x2, P3 ;  /* 0x00000017a0a37c11 */ /* 0x000fe200098f14a1 */
[----:B---3--:R-:W-:-:S04]  /*2400*/  IMAD R6, R19, R10, RZ ;  /* 0x0000000a13067224 */ /* 0x008fc800078e02ff */
[----:B--2---:R-:W-:-:S05]  /*2410*/  IMAD R169, R24, R11, R6 ;  /* 0x0000000b18a97224 */ /* 0x004fca00078e0206 */
[----:B------:R0:W-:Y:S01]  /*2420*/  @P5 STG.E desc[UR16][R22.64], R169 ;  /* 0x000000a916005986 */ /* 0x0001e2000c101910 */
[----:B------:R-:W-:-:S13]  /*2430*/  ISETP.GT.AND P5, PT, R166, RZ, P2 ;  /* 0x000000ffa600720c */ /* 0x000fda00017a4270 */
[----:B0-----:R-:W-:Y:S05]  /*2440*/  @!P5 BRA `(.L_x_32) ;  /* 0x000000000004d947 */ /* 0x001fea0003800000 */
[----:B------:R0:W5:Y:S02]  /*2450*/  LDG.E.LTC128B R19, desc[UR16][R154.64] ;  /* 0x000000109a137981 */ /* 0x000164000c1e1920 */
.L_x_32:
[----:B------:R-:W-:Y:S05]  /*2460*/  BSYNC B1 ;  /* 0x0000000000017941 */ /* 0x000fea0003800000 */
.L_x_31:
[----:B-----5:R-:W-:Y:S01]  /*2470*/  IMAD R6, R19, R10, RZ ;  /* 0x0000000a13067224 */ /* 0x020fe200078e02ff */
[----:B------:R-:W-:Y:S01]  /*2480*/  LEA.HI.X R157, R20, R23, R21, 0x2, P6 ;  /* 0x00000017149d7211 */ /* 0x000fe200030f1415 */
[----:B------:R-:W-:Y:S01]  /*2490*/  BSSY B1, `(.L_x_33) ;  /* 0x0000008000017945 */ /* 0x000fe20003800000 */
[----:B------:R-:W-:Y:S01]  /*24a0*/  ISETP.GT.AND P3, PT, R166, 0x8, P1 ;  /* 0x00000008a600780c */ /* 0x000fe20000f64270 */
[----:B------:R-:W-:Y:S01]  /*24b0*/  IMAD R161, R25, R11, R6 ;  /* 0x0000000b19a17224 */ /* 0x000fe200078e0206 */
[----:B------:R-:W-:-:S04]  /*24c0*/  IADD3 R24, P1, P6, R14, R170, R158 ;  /* 0x000000aa0e187210 */ /* 0x000fc80007e3e09e */
[----:B------:R1:W-:Y:S01]  /*24d0*/  @P5 STG.E desc[UR16][R156.64], R161 ;  /* 0x000000a19c005986 */ /* 0x0003e2000c101910 */
[----:B------:R-:W-:-:S06]  /*24e0*/  IADD3.X R25, R15, R173, R159, P1, P6 ;  /* 0x000000ad0f197210 */ /* 0x000fcc0000fec49f */
[----:B------:R-:W-:Y:S05]  /*24f0*/  @!P3 BRA `(.L_x_34) ;  /* 0x000000000004b947 */ /* 0x000fea0003800000 */
[----:B------:R2:W5:Y:S02]  /*2500*/  LDG.E.LTC128B R19, desc[UR16][R162.64+0x20] ;  /* 0x00002010a2137981 */ /* 0x000564000c1e1920 */
.L_x_34:
[----:B------:R-:W-:Y:S05]  /*2510*/  BSYNC B1 ;  /* 0x0000000000017941 */ /* 0x000fea0003800000 */
.L_x_33:
[----:B-----5:R-:W-:Y:S01]  /*2520*/  IMAD R6, R19, R10, RZ ;  /* 0x0000000a13067224 */ /* 0x020fe200078e02ff */
[----:B------:R-:W-:Y:S01]  /*2530*/  ISETP.GT.AND P2, PT, R166, 0x8, P2 ;  /* 0x00000008a600780c */ /* 0x000fe20001744270 */
[----:B------:R-:W-:Y:S01]  /*2540*/  IMAD.WIDE.U32 R24, R4, UR10, R24 ;  /* 0x0000000a04187c25 */ /* 0x000fe2000f8e0018 */
[----:B------:R-:W-:Y:S01]  /*2550*/  ISETP.GT.AND P1, PT, R5, 0x8, PT ;  /* 0x000000080500780c */ /* 0x000fe20003f24270 */
[----:B------:R-:W-:Y:S01]  /*2560*/  USHF.L.U64.HI UR13, UR14, 0x5, UR15 ;  /* 0x000000050e0d7899 */ /* 0x000fe2000801020f */
[----:B------:R-:W-:Y:S01]  /*2570*/  BSSY B1, `(.L_x_35) ;  /* 0x000000a000017945 */ /* 0x000fe20003800000 */
[----:B-1----:R-:W-:Y:S01]  /*2580*/  IMAD R161, R26, R11, R6 ;  /* 0x0000000b1aa17224 */ /* 0x002fe200078e0206 */
[----:B------:R-:W-:Y:S01]  /*2590*/  LEA R158, P6, R24, UR22, 0x2 ;  /* 0x00000016189e7c11 */ /* 0x000fe2000f8c10ff */
[----:B------:R-:W-:Y:S01]  /*25a0*/  IMAD.IADD R25, R167, 0x1, R25 ;  /* 0x00000001a7197824 */ /* 0x000fe200078e0219 */
[----:B------:R-:W-:Y:S01]  /*25b0*/  USHF.L.U32 UR12, UR14, 0x5, URZ ;  /* 0x000000050e0c7899 */ /* 0x000fe2000800063f */
[----:B------:R-:W-:Y:S01]  /*25c0*/  ISETP.GT.AND P5, PT, R166, RZ, P1 ;  /* 0x000000ffa600720c */ /* 0x000fe20000fa4270 */
[----:B------:R1:W-:Y:S02]  /*25d0*/  @P3 STG.E desc[UR16][R22.64+0x20], R161 ;  /* 0x000020a116003986 */ /* 0x0003e4000c101910 */
[----:B------:R-:W-:Y:S01]  /*25e0*/  LEA.HI.X R159, R24, UR23, R25, 0x2, P6 ;  /* 0x00000017189f7c11 */ /* 0x000fe2000b0f1419 */
[----:B------:R-:W-:Y:S09]  /*25f0*/  @!P2 BRA `(.L_x_36) ;  /* 0x000000000004a947 */ /* 0x000ff20003800000 */
[----:B------:R3:W5:Y:S02]  /*2600*/  LDG.E.LTC128B R19, desc[UR16][R158.64+0x20] ;  /* 0x000020109e137981 */ /* 0x000764000c1e1920 */
.L_x_36:
[----:B------:R-:W-:Y:S05]  /*2610*/  BSYNC B1 ;  /* 0x0000000000017941 */ /* 0x000fea0003800000 */
.L_x_35:
[----:B-----5:R-:W-:Y:S01]  /*2620*/  IMAD R4, R19, R10, RZ ;  /* 0x0000000a13047224 */ /* 0x020fe200078e02ff */
[----:B---3--:R-:W-:Y:S01]  /*2630*/  IADD3 R158, P3, R152, UR12, RZ ;  /* 0x0000000c989e7c10 */ /* 0x008fe2000ff7e0ff */
[----:B--2---:R-:W-:Y:S02]  /*2640*/  IMAD.MOV.U32 R163, RZ, RZ, R19 ;  /* 0x000000ffffa37224 */ /* 0x004fe400078e0013 */
[----:B------:R-:W-:Y:S01]  /*2650*/  IMAD R167, R27, R11, R4 ;  /* 0x0000000b1ba77224 */ /* 0x000fe200078e0204 */
[----:B------:R-:W-:Y:S01]  /*2660*/  IADD3.X R159, R153, UR13, RZ, P3, !PT ;  /* 0x0000000d999f7c10 */ /* 0x000fe20009ffe4ff */
[----:B------:R-:W-:Y:S02]  /*2670*/  @P2 IMAD.MOV.U32 R24, RZ, RZ, R156 ;  /* 0x000000ffff182224 */ /* 0x000fe400078e009c */
[----:B------:R-:W-:-:S05]  /*2680*/  @P2 IMAD.MOV.U32 R25, RZ, RZ, R157 ;  /* 0x000000ffff192224 */ /* 0x000fca00078e009d */
[----:B------:R2:W-:Y:S04]  /*2690*/  @P2 STG.E desc[UR16][R24.64+0x20], R167 ;  /* 0x000020a718002986 */ /* 0x0005e8000c101910 */
[----:B------:R-:W3:Y:S01]  /*26a0*/  @P5 LDG.E.LTC128B R163, desc[UR16][R158.64] ;  /* 0x000000109ea35981 */ /* 0x000ee2000c1e1920 */
[C---:B------:R-:W-:Y:S01]  /*26b0*/  IMAD.SHL.U32 R4, R20.reuse, 0x20, RZ ;  /* 0x0000002014047824 */ /* 0x040fe200078e00ff */
[----:B------:R-:W-:Y:S01]  /*26c0*/  SHF.L.U64.HI R6, R20, 0x5, R21 ;  /* 0x0000000514067819 */ /* 0x000fe20000010215 */
[----:B------:R-:W-:Y:S01]  /*26d0*/  BSSY B1, `(.L_x_37) ;  /* 0x000000c000017945 */ /* 0x000fe20003800000 */
[----:B------:R-:W-:Y:S02]  /*26e0*/  ISETP.GT.AND P3, PT, R5, 0x9, PT ;  /* 0x000000090500780c */ /* 0x000fe40003f64270 */
[----:B------:R-:W-:-:S02]  /*26f0*/  IADD3 R160, P6, R4, R22, RZ ;  /* 0x0000001604a07210 */ /* 0x000fc40007fde0ff */
[----:B------:R-:W-:-:S03]  /*2700*/  ISETP.GT.AND P2, PT, R166, RZ, P3 ;  /* 0x000000ffa600720c */ /* 0x000fc60001f44270 */
[----:B-1----:R-:W-:Y:S01]  /*2710*/  IMAD.X R161, R6, 0x1, R23, P6 ;  /* 0x0000000106a17824 */ /* 0x002fe200030e0617 */
[----:B------:R-:W-:-:S04]  /*2720*/  IADD3 R26, P6, R154, UR12, RZ ;  /* 0x0000000c9a1a7c10 */ /* 0x000fc8000ffde0ff */
[----:B------:R-:W-:Y:S01]  /*2730*/  IADD3.X R27, R155, UR13, RZ, P6, !PT ;  /* 0x0000000d9b1b7c10 */ /* 0x000fe2000b7fe4ff */
[----:B---3--:R-:W-:-:S04]  /*2740*/  IMAD R19, R163, R10, RZ ;  /* 0x0000000aa3137224 */ /* 0x008fc800078e02ff */
[----:B------:R-:W-:-:S05]  /*2750*/  IMAD R19, R28, R11, R19 ;  /* 0x0000000b1c137224 */ /* 0x000fca00078e0213 */
[----:B------:R2:W-:Y:S01]  /*2760*/  @P5 STG.E desc[UR16][R160.64], R19 ;  /* 0x00000013a0005986 */ /* 0x0005e2000c101910 */
[----:B------:R-:W-:Y:S05]  /*2770*/  @!P2 BRA `(.L_x_38) ;  /* 0x000000000004a947 */ /* 0x000fea0003800000 */
[----:B------:R1:W5:Y:S02]  /*2780*/  LDG.E.LTC128B R163, desc[UR16][R26.64] ;  /* 0x000000101aa37981 */ /* 0x000364000c1e1920 */
.L_x_38:
[----:B------:R-:W-:Y:S05]  /*2790*/  BSYNC B1 ;  /* 0x0000000000017941 */ /* 0x000fea0003800000 */
.L_x_37:
[----:B------:R-:W-:Y:S01]  /*27a0*/  UIADD3 UR10, UP0, UR12, 0x20, URZ ;  /* 0x000000200c0a7890 */ /* 0x000fe2000ff1e03f */
[----:B------:R-:W-:Y:S01]  /*27b0*/  ISETP.GT.AND P1, PT, R166, 0x8, P1 ;  /* 0x00000008a600780c */ /* 0x000fe20000f24270 */
[----:B-----5:R-:W-:Y:S01]  /*27c0*/  IMAD R20, R163, R10, RZ ;  /* 0x0000000aa3147224 */ /* 0x020fe200078e02ff */
[----:B--2---:R-:W-:Y:S01]  /*27d0*/  IADD3 R24, P5, R4, R156, RZ ;  /* 0x0000009c04187210 */ /* 0x004fe20007fbe0ff */
[----:B------:R-:W-:Y:S01]  /*27e0*/  UIADD3.X UR11, URZ, UR13, URZ, UP0, !UPT ;  /* 0x0000000d3f0b7290 */ /* 0x000fe200087fe43f */
[----:B------:R-:W-:Y:S01]  /*27f0*/  IMAD.MOV.U32 R167, RZ, RZ, R163 ;  /* 0x000000ffffa77224 */ /* 0x000fe200078e00a3 */
[----:B------:R-:W-:Y:S01]  /*2800*/  IADD3 R28, P6, R152, UR10, RZ ;  /* 0x0000000a981c7c10 */ /* 0x000fe2000ffde0ff */
[----:B------:R-:W-:Y:S02]  /*2810*/  IMAD R169, R29, R11, R20 ;  /* 0x0000000b1da97224 */ /* 0x000fe400078e0214 */
[----:B------:R-:W-:Y:S01]  /*2820*/  IMAD.X R25, R6, 0x1, R157, P5 ;  /* 0x0000000106197824 */ /* 0x000fe200028e069d */
[----:B------:R-:W-:-:S04]  /*2830*/  IADD3.X R29, R153, UR11, RZ, P6, !PT ;  /* 0x0000000b991d7c10 */ /* 0x000fc8000b7fe4ff */
[----:B------:R2:W-:Y:S04]  /*2840*/  @P2 STG.E desc[UR16][R24.64], R169 ;  /* 0x000000a918002986 */ /* 0x0005e8000c101910 */
[----:B------:R-:W3:Y:S01]  /*2850*/  @P1 LDG.E.LTC128B R167, desc[UR16][R28.64] ;  /* 0x000000101ca71981 */ /* 0x000ee2000c1e1920 */
[----:B------:R-:W-:Y:S01]  /*2860*/  IADD3 R20, P2, R4, 0x20, RZ ;  /* 0x0000002004147810 */ /* 0x000fe20007f5e0ff */
[----:B------:R-:W-:Y:S01]  /*2870*/  BSSY B1, `(.L_x_39) ;  /* 0x000000e000017945 */ /* 0x000fe20003800000 */
[----:B------:R-:W-:Y:S02]  /*2880*/  ISETP.GT.AND P5, PT, R166, 0x8, P3 ;  /* 0x00000008a600780c */ /* 0x000fe40001fa4270 */
[----:B------:R-:W-:Y:S01]  /*2890*/  IADD3 R22, P6, R20, R22, RZ ;  /* 0x0000001614167210 */ /* 0x000fe20007fde0ff */
[----:B------:R-:W-:Y:S01]  /*28a0*/  IMAD.X R19, RZ, RZ, R6, P2 ;  /* 0x000000ffff137224 */ /* 0x000fe200010e0606 */
[----:B------:R-:W-:-:S02]  /*28b0*/  IADD3 R152, P3, R154, UR10, RZ ;  /* 0x0000000a9a987c10 */ /* 0x000fc4000ff7e0ff */
[----:B------:R-:W-:Y:S01]  /*28c0*/  ISETP.GT.AND P2, PT, R5, 0x10, PT ;  /* 0x000000100500780c */ /* 0x000fe20003f44270 */
[----:B------:R-:W-:Y:S01]  /*28d0*/  IMAD.X R23, R19, 0x1, R23, P6 ;  /* 0x0000000113177824 */ /* 0x000fe200030e0617 */
[----:B------:R-:W-:Y:S02]  /*28e0*/  IADD3 R162, P6, R20, R156, RZ ;  /* 0x0000009c14a27210 */ /* 0x000fe40007fde0ff */
[----:B------:R-:W-:Y:S01]  /*28f0*/  IADD3.X R153, R155, UR11, RZ, P3, !PT ;  /* 0x0000000b9b997c10 */ /* 0x000fe20009ffe4ff */
[----:B---3--:R-:W-:-:S04]  /*2900*/  IMAD R21, R167, R10, RZ ;  /* 0x0000000aa7157224 */ /* 0x008fc800078e02ff */
[----:B------:R-:W-:-:S05]  /*2910*/  IMAD R21, R30, R11, R21 ;  /* 0x0000000b1e157224 */ /* 0x000fca00078e0215 */
[----:B------:R2:W-:Y:S01]  /*2920*/  @P1 STG.E desc[UR16][R22.64], R21 ;  /* 0x0000001516001986 */ /* 0x0005e2000c101910 */
[----:B------:R-:W-:Y:S05]  /*2930*/  @!P5 BRA `(.L_x_40) ;  /* 0x000000000004d947 */ /* 0x000fea0003800000 */
[----:B------:R3:W5:Y:S02]  /*2940*/  LDG.E.LTC128B R167, desc[UR16][R152.64] ;  /* 0x0000001098a77981 */ /* 0x000764000c1e1920 */
.L_x_40:
[----:B------:R-:W-:Y:S05]  /*2950*/  BSYNC B1 ;  /* 0x0000000000017941 */ /* 0x000fea0003800000 */
.L_x_39:
[----:B--2--5:R-:W-:Y:S01]  /*2960*/  IMAD R22, R167, R10, RZ ;  /* 0x0000000aa7167224 */ /* 0x024fe200078e02ff */
[----:B------:R-:W-:Y:S01]  /*2970*/  ISETP.GT.AND P3, PT, R166, RZ, P2 ;  /* 0x000000ffa600720c */ /* 0x000fe20001764270 */
[----:B------:R-:W-:Y:S01]  /*2980*/  IMAD.X R163, R19, 0x1, R157, P6 ;  /* 0x0000000113a37824 */ /* 0x000fe200030e069d */
[----:B------:R-:W-:Y:S01]  /*2990*/  IADD3 R30, P1, R158, UR12, RZ ;  /* 0x0000000c9e1e7c10 */ /* 0x000fe2000ff3e0ff */
[----:B------:R-:W-:Y:S01]  /*29a0*/  IMAD R21, R31, R11, R22 ;  /* 0x0000000b1f157224 */ /* 0x000fe200078e0216 */
[----:B------:R-:W-:Y:S01]  /*29b0*/  BSSY B1, `(.L_x_41) ;  /* 0x0000006000017945 */ /* 0x000fe20003800000 */
[----:B------:R-:W-:Y:S02]  /*29c0*/  IADD3 R28, P6, R160, R4, RZ ;  /* 0x00000004a01c7210 */ /* 0x000fe40007fde0ff */
[----:B------:R-:W-:Y:S01]  /*29d0*/  IADD3.X R31, R159, UR13, RZ, P1, !PT ;  /* 0x0000000d9f1f7c10 */ /* 0x000fe20008ffe4ff */
[----:B------:R2:W-:Y:S05]  /*29e0*/  @P5 STG.E desc[UR16][R162.64], R21 ;  /* 0x00000015a2005986 */ /* 0x0005ea000c101910 */
[----:B------:R-:W-:Y:S05]  /*29f0*/  @!P3 BRA `(.L_x_42) ;  /* 0x000000000004b947 */ /* 0x000fea0003800000 */
[----:B------:R4:W5:Y:S02]  /*2a00*/  LDG.E.LTC128B R167, desc[UR16][R30.64] ;  /* 0x000000101ea77981 */ /* 0x000964000c1e1920 */
.L_x_42:
[----:B------:R-:W-:Y:S05]  /*2a10*/  BSYNC B1 ;  /* 0x0000000000017941 */ /* 0x000fea0003800000 */
.L_x_41:
[----:B------:R-:W-:Y:S01]  /*2a20*/  ISETP.GT.AND P1, PT, R5, 0x11, PT ;  /* 0x000000110500780c */ /* 0x000fe20003f24270 */
[----:B--2--5:R-:W-:Y:S01]  /*2a30*/  IMAD R21, R167, R10, RZ ;  /* 0x0000000aa7157224 */ /* 0x024fe200078e02ff */
[----:B------:R-:W-:Y:S01]  /*2a40*/  BSSY B1, `(.L_x_43) ;  /* 0x000000a000017945 */ /* 0x000fe20003800000 */
[----:B------:R-:W-:Y:S01]  /*2a50*/  IMAD.X R29, R161, 0x1, R6, P6 ;  /* 0x00000001a11d7824 */ /* 0x000fe200030e0606 */
[----:B------:R-:W-:Y:S01]  /*2a60*/  ISETP.GT.AND P5, PT, R166, RZ, P1 ;  /* 0x000000ffa600720c */ /* 0x000fe20000fa4270 */
[----:B------:R-:W-:Y:S01]  /*2a70*/  IMAD R21, R32, R11, R21 ;  /* 0x0000000b20157224 */ /* 0x000fe200078e0215 */
[----:B------:R-:W-:-:S04]  /*2a80*/  IADD3 R22, P6, R24, R4, RZ ;  /* 0x0000000418167210 */ /* 0x000fc80007fde0ff */
[----:B------:R2:W-:Y:S01]  /*2a90*/  @P3 STG.E desc[UR16][R28.64], R21 ;  /* 0x000000151c003986 */ /* 0x0005e2000c101910 */
[----:B---3--:R-:W-:-:S04]  /*2aa0*/  IADD3 R152, P3, R26, UR12, RZ ;  /* 0x0000000c1a987c10 */ /* 0x008fc8000ff7e0ff */
[----:B------:R-:W-:Y:S02]  /*2ab0*/  IADD3.X R153, R27, UR13, RZ, P3, !PT ;  /* 0x0000000d1b997c10 */ /* 0x000fe40009ffe4ff */
[----:B------:R-:W-:Y:S07]  /*2ac0*/  @!P5 BRA `(.L_x_44) ;  /* 0x000000000004d947 */ /* 0x000fee0003800000 */
[----:B------:R3:W5:Y:S02]  /*2ad0*/  LDG.E.LTC128B R167, desc[UR16][R152.64] ;  /* 0x0000001098a77981 */ /* 0x000764000c1e1920 */
.L_x_44:
[----:B------:R-:W-:Y:S05]  /*2ae0*/  BSYNC B1 ;  /* 0x0000000000017941 */ /* 0x000fea0003800000 */
.L_x_43:
[----:B-----5:R-:W-:Y:S01]  /*2af0*/  IMAD R32, R167, R10, RZ ;  /* 0x0000000aa7207224 */ /* 0x020fe200078e02ff */
[----:B------:R-:W-:Y:S01]  /*2b00*/  ISETP.GT.AND P3, PT, R166, 0x8, P2 ;  /* 0x00000008a600780c */ /* 0x000fe20001764270 */
[----:B------:R-:W-:Y:S01]  /*2b10*/  IMAD.X R23, R25, 0x1, R6, P6 ;  /* 0x0000000119177824 */ /* 0x000fe200030e0606 */
[----:B------:R-:W-:Y:S01]  /*2b20*/  BSSY B1, `(.L_x_45) ;  /* 0x0000007000017945 */ /* 0x000fe20003800000 */
[----:B--2---:R-:W-:Y:S01]  /*2b30*/  IMAD R21, R33, R11, R32 ;  /* 0x0000000b21157224 */ /* 0x004fe200078e0220 */
[----:B------:R-:W-:-:S04]  /*2b40*/  IADD3 R32, P2, R158, UR10, RZ ;  /* 0x0000000a9e207c10 */ /* 0x000fc8000ff5e0ff */
[----:B------:R2:W-:Y:S01]  /*2b50*/  @P5 STG.E desc[UR16][R22.64], R21 ;  /* 0x0000001516005986 */ /* 0x0005e2000c101910 */
[----:B------:R-:W-:-:S04]  /*2b60*/  IADD3.X R33, R159, UR11, RZ, P2, !PT ;  /* 0x0000000b9f217c10 */ /* 0x000fc800097fe4ff */
[----:B------:R-:W-:Y:S05]  /*2b70*/  @!P3 BRA `(.L_x_46) ;  /* 0x000000000004b947 */ /* 0x000fea0003800000 */
[----:B------:R0:W5:Y:S02]  /*2b80*/  LDG.E.LTC128B R167, desc[UR16][R32.64] ;  /* 0x0000001020a77981 */ /* 0x000164000c1e1920 */
.L_x_46:
[----:B------:R-:W-:Y:S05]  /*2b90*/  BSYNC B1 ;  /* 0x0000000000017941 */ /* 0x000fea0003800000 */
.L_x_45:
[----:B0-----:R-:W-:Y:S01]  /*2ba0*/  IADD3 R32, P5, R20, R160, RZ ;  /* 0x000000a014207210 */ /* 0x001fe20007fbe0ff */
[----:B--2--5:R-:W-:Y:S01]  /*2bb0*/  IMAD R21, R167, R10, RZ ;  /* 0x0000000aa7157224 */ /* 0x024fe200078e02ff */
[----:B------:R-:W-:Y:S01]  /*2bc0*/  ISETP.GT.AND P1, PT, R166, 0x8, P1 ;  /* 0x00000008a600780c */ /* 0x000fe20000f24270 */
[----:B------:R-:W-:Y:S01]  /*2bd0*/  BSSY B1, `(.L_x_47) ;  /* 0x000000a000017945 */ /* 0x000fe20003800000 */
[----:B-1----:R-:W-:Y:S01]  /*2be0*/  IADD3 R26, P6, R26, UR10, RZ ;  /* 0x0000000a1a1a7c10 */ /* 0x002fe2000ffde0ff */
[----:B------:R-:W-:Y:S01]  /*2bf0*/  IMAD R21, R34, R11, R21 ;  /* 0x0000000b22157224 */ /* 0x000fe200078e0215 */
[----:B------:R-:W-:Y:S01]  /*2c00*/  ISETP.GT.AND P2, PT, R5, 0x18, PT ;  /* 0x000000180500780c */ /* 0x000fe20003f44270 */
[----:B------:R-:W-:Y:S01]  /*2c10*/  IMAD.X R33, R19, 0x1, R161, P5 ;  /* 0x0000000113217824 */ /* 0x000fe200028e06a1 */
[----:B------:R-:W-:Y:S02]  /*2c20*/  IADD3 R154, P5, R20, R24, RZ ;  /* 0x00000018149a7210 */ /* 0x000fe40007fbe0ff */
[----:B------:R-:W-:-:S02]  /*2c30*/  IADD3.X R27, R27, UR11, RZ, P6, !PT ;  /* 0x0000000b1b1b7c10 */ /* 0x000fc4000b7fe4ff */
[----:B------:R0:W-:Y:S03]  /*2c40*/  @P3 STG.E desc[UR16][R32.64], R21 ;  /* 0x0000001520003986 */ /* 0x0001e6000c101910 */
[----:B------:R-:W-:Y:S06]  /*2c50*/  @!P1 BRA `(.L_x_48) ;  /* 0x0000000000049947 */ /* 0x000fec0003800000 */
[----:B------:R1:W5:Y:S02]  /*2c60*/  LDG.E.LTC128B R167, desc[UR16][R26.64] ;  /* 0x000000101aa77981 */ /* 0x000364000c1e1920 */
.L_x_48:
[----:B------:R-:W-:Y:S05]  /*2c70*/  BSYNC B1 ;  /* 0x0000000000017941 */ /* 0x000fea0003800000 */
.L_x_47:
[----:B-----5:R-:W-:Y:S01]  /*2c80*/  IMAD R24, R167, R10, RZ ;  /* 0x0000000aa7187224 */ /* 0x020fe200078e02ff */
[----:B------:R-:W-:Y:S01]  /*2c90*/  ISETP.GT.AND P3, PT, R166, RZ, P2 ;  /* 0x000000ffa600720c */ /* 0x000fe20001764270 */
[----:B------:R-:W-:Y:S01]  /*2ca0*/  IMAD.X R155, R19, 0x1, R25, P5 ;  /* 0x00000001139b7824 */ /* 0x000fe200028e0619 */
[----:B0-----:R-:W-:Y:S01]  /*2cb0*/  IADD3 R32, P6, R30, UR12, RZ ;  /* 0x0000000c1e207c10 */ /* 0x001fe2000ffde0ff */
[----:B------:R-:W-:Y:S01]  /*2cc0*/  IMAD R35, R35, R11, R24 ;  /* 0x0000000b23237224 */ /* 0x000fe200078e0218 */
[----:B------:R-:W-:Y:S01]  /*2cd0*/  BSSY B1, `(.L_x_49) ;  /* 0x0000006000017945 */ /* 0x000fe20003800000 */
[----:B-1----:R-:W-:Y:S02]  /*2ce0*/  IADD3 R26, P5, R28, R4, RZ ;  /* 0x000000041c1a7210 */ /* 0x002fe40007fbe0ff */
[----:B------:R-:W-:Y:S01]  /*2cf0*/  IADD3.X R33, R31, UR13, RZ, P6, !PT ;  /* 0x0000000d1f217c10 */ /* 0x000fe2000b7fe4ff */
[----:B------:R0:W-:Y:S05]  /*2d00*/  @P1 STG.E desc[UR16][R154.64], R35 ;  /* 0x000000239a001986 */ /* 0x0001ea000c101910 */
[----:B------:R-:W-:Y:S05]  /*2d10*/  @!P3 BRA `(.L_x_50) ;  /* 0x000000000004b947 */ /* 0x000fea0003800000 */
[----:B------:R1:W5:Y:S02]  /*2d20*/  LDG.E.LTC128B R167, desc[UR16][R32.64] ;  /* 0x0000001020a77981 */ /* 0x000364000c1e1920 */
.L_x_50:
[----:B------:R-:W-:Y:S05]  /*2d30*/  BSYNC B1 ;  /* 0x0000000000017941 */ /* 0x000fea0003800000 */
.L_x_49:
[----:B------:R-:W-:Y:S01]  /*2d40*/  ISETP.GT.AND P1, PT, R5, 0x19, PT ;  /* 0x000000190500780c */ /* 0x000fe20003f24270 */
[----:B------:R-:W-:Y:S01]  /*2d50*/  IMAD.X R27, R29, 0x1, R6, P5 ;  /* 0x000000011d1b7824 */ /* 0x000fe200028e0606 */
[----:B------:R-:W-:Y:S01]  /*2d60*/  BSSY B1, `(.L_x_51) ;  /* 0x000000a000017945 */ /* 0x000fe20003800000 */
[----:B-----5:R-:W-:Y:S01]  /*2d70*/  IMAD R21, R167, R10, RZ ;  /* 0x0000000aa7157224 */ /* 0x020fe200078e02ff */
[----:B------:R-:W-:Y:S02]  /*2d80*/  ISETP.GT.AND P5, PT, R166, RZ, P1 ;  /* 0x000000ffa600720c */ /* 0x000fe40000fa4270 */
[----:B------:R-:W-:Y:S01]  /*2d90*/  IADD3 R24, P6, R22, R4, RZ ;  /* 0x0000000416187210 */ /* 0x000fe20007fde0ff */
[----:B------:R-:W-:-:S05]  /*2da0*/  IMAD R21, R36, R11, R21 ;  /* 0x0000000b24157224 */ /* 0x000fca00078e0215 */
[----:B------:R2:W-:Y:S01]  /*2db0*/  @P3 STG.E desc[UR16][R26.64], R21 ;  /* 0x000000151a003986 */ /* 0x0005e2000c101910 */
[----:B------:R-:W-:-:S04]  /*2dc0*/  IADD3 R34, P3, R152, UR12, RZ ;  /* 0x0000000c98227c10 */ /* 0x000fc8000ff7e0ff */
[----:B0-----:R-:W-:Y:S01]  /*2dd0*/  IADD3.X R35, R153, UR13, RZ, P3, !PT ;  /* 0x0000000d99237c10 */ /* 0x001fe20009ffe4ff */
[----:B------:R-:W-:Y:S08]  /*2de0*/  @!P5 BRA `(.L_x_52) ;  /* 0x000000000004d947 */ /* 0x000ff00003800000 */
[----:B------:R0:W5:Y:S02]  /*2df0*/  LDG.E.LTC128B R167, desc[UR16][R34.64] ;  /* 0x0000001022a77981 */ /* 0x000164000c1e1920 */
.L_x_52:
[----:B------:R-:W-:Y:S05]  /*2e00*/  BSYNC B1 ;  /* 0x0000000000017941 */ /* 0x000fea0003800000 */
.L_x_51:
[----:B-----5:R-:W-:Y:S01]  /*2e10*/  IMAD R36, R167, R10, RZ ;  /* 0x0000000aa7247224 */ /* 0x020fe200078e02ff */
[----:B------:R-:W-:Y:S01]  /*2e20*/  ISETP.GT.AND P3, PT, R166, 0x8, P2 ;  /* 0x00000008a600780c */ /* 0x000fe20001764270 */
[----:B------:R-:W-:Y:S01]  /*2e30*/  IMAD.X R25, R23, 0x1, R6, P6 ;  /* 0x0000000117197824 */ /* 0x000fe200030e0606 */
[----:B----4-:R-:W-:Y:S01]  /*2e40*/  IADD3 R30, P2, R30, UR10, RZ ;  /* 0x0000000a1e1e7c10 */ /* 0x010fe2000ff5e0ff */
[----:B------:R-:W-:Y:S01]  /*2e50*/  IMAD R37, R37, R11, R36 ;  /* 0x0000000b25257224 */ /* 0x000fe200078e0224 */
[----:B------:R-:W-:Y:S02]  /*2e60*/  BSSY B1, `(.L_x_53) ;  /* 0x0000005000017945 */ /* 0x000fe40003800000 */
[----:B------:R-:W-:Y:S02]  /*2e70*/  IADD3.X R31, R31, UR11, RZ, P2, !PT ;  /* 0x0000000b1f1f7c10 */ /* 0x000fe400097fe4ff */
[----:B------:R4:W-:Y:S05]  /*2e80*/  @P5 STG.E desc[UR16][R24.64], R37 ;  /* 0x0000002518005986 */ /* 0x0009ea000c101910 */
[----:B------:R-:W-:Y:S05]  /*2e90*/  @!P3 BRA `(.L_x_54) ;  /* 0x000000000004b947 */ /* 0x000fea0003800000 */
[----:B------:R0:W5:Y:S02]  /*2ea0*/  LDG.E.LTC128B R167, desc[UR16][R30.64] ;  /* 0x000000101ea77981 */ /* 0x000164000c1e1920 */
.L_x_54:
[----:B------:R-:W-:Y:S05]  /*2eb0*/  BSYNC B1 ;  /* 0x0000000000017941 */ /* 0x000fea0003800000 */
.L_x_53:
[----:B------:R-:W-:Y:S01]  /*2ec0*/  IADD3 R28, P5, R28, R20, RZ ;  /* 0x000000141c1c7210 */ /* 0x000fe20007fbe0ff */
[----:B--2--5:R-:W-:Y:S01]  /*2ed0*/  IMAD R21, R167, R10, RZ ;  /* 0x0000000aa7157224 */ /* 0x024fe200078e02ff */
[----:B------:R-:W-:Y:S01]  /*2ee0*/  ISETP.GT.AND P1, PT, R166, 0x8, P1 ;  /* 0x00000008a600780c */ /* 0x000fe20000f24270 */
[----:B------:R-:W-:Y:S01]  /*2ef0*/  BSSY B1, `(.L_x_55) ;  /* 0x000000a000017945 */ /* 0x000fe20003800000 */
[----:B0-----:R-:W-:Y:S01]  /*2f00*/  IADD3 R30, P6, R152, UR10, RZ ;  /* 0x0000000a981e7c10 */ /* 0x001fe2000ffde0ff */
        /* <DEDUP_REMOVED lines=8> */
.L_x_56:
[----:B------:R-:W-:Y:S05]  /*2f90*/  BSYNC B1 ;  /* 0x0000000000017941 */ /* 0x000fea0003800000 */
.L_x_55:
[----:B-----5:R-:W-:Y:S01]  /*2fa0*/  IMAD R22, R167, R10, RZ ;  /* 0x0000000aa7167224 */ /* 0x020fe200078e02ff */
[----:B------:R-:W-:Y:S01]  /*2fb0*/  ISETP.GT.AND P3, PT, R166, RZ, P2 ;  /* 0x000000ffa600720c */ /* 0x000fe20001764270 */
[----:B----4-:R-:W-:Y:S01]  /*2fc0*/  IMAD.X R37, R23, 0x1, R19, P5 ;  /* 0x0000000117257824 */ /* 0x010fe200028e0613 */
[----:B------:R-:W-:Y:S01]  /*2fd0*/  IADD3 R38, P6, R32, UR12, RZ ;  /* 0x0000000c20267c10 */ /* 0x000fe2000ffde0ff */
[----:B0-----:R-:W-:Y:S01]  /*2fe0*/  IMAD R21, R39, R11, R22 ;  /* 0x0000000b27157224 */ /* 0x001fe200078e0216 */
[----:B------:R-:W-:Y:S01]  /*2ff0*/  BSSY B1, `(.L_x_57) ;  /* 0x0000006000017945 */ /* 0x000fe20003800000 */
[----:B------:R-:W-:Y:S02]  /*3000*/  IADD3 R28, P5, R26, R4, RZ ;  /* 0x000000041a1c7210 */ /* 0x000fe40007fbe0ff */
[----:B------:R-:W-:Y:S01]  /*3010*/  IADD3.X R39, R33, UR13, RZ, P6, !PT ;  /* 0x0000000d21277c10 */ /* 0x000fe2000b7fe4ff */
[----:B------:R0:W-:Y:S05]  /*3020*/  @P1 STG.E desc[UR16][R36.64], R21 ;  /* 0x0000001524001986 */ /* 0x0001ea000c101910 */
[----:B------:R-:W-:Y:S05]  /*3030*/  @!P3 BRA `(.L_x_58) ;  /* 0x000000000004b947 */ /* 0x000fea0003800000 */
[----:B------:R4:W5:Y:S02]  /*3040*/  LDG.E.LTC128B R167, desc[UR16][R38.64] ;  /* 0x0000001026a77981 */ /* 0x000964000c1e1920 */
.L_x_58:
[----:B------:R-:W-:Y:S05]  /*3050*/  BSYNC B1 ;  /* 0x0000000000017941 */ /* 0x000fea0003800000 */
.L_x_57:
[----:B------:R-:W-:Y:S01]  /*3060*/  ISETP.GT.AND P1, PT, R5, 0x21, PT ;  /* 0x000000210500780c */ /* 0x000fe20003f24270 */
[----:B------:R-:W-:Y:S01]  /*3070*/  IMAD.X R29, R27, 0x1, R6, P5 ;  /* 0x000000011b1d7824 */ /* 0x000fe200028e0606 */
[----:B------:R-:W-:Y:S01]  /*3080*/  BSSY B1, `(.L_x_59) ;  /* 0x000000a000017945 */ /* 0x000fe20003800000 */
[----:B0----5:R-:W-:Y:S01]  /*3090*/  IMAD R21, R167, R10, RZ ;  /* 0x0000000aa7157224 */ /* 0x021fe200078e02ff */
[----:B------:R-:W-:Y:S02]  /*30a0*/  ISETP.GT.AND P5, PT, R166, RZ, P1 ;  /* 0x000000ffa600720c */ /* 0x000fe40000fa4270 */
[----:B------:R-:W-:Y:S01]  /*30b0*/  IADD3 R22, P6, R24, R4, RZ ;  /* 0x0000000418167210 */ /* 0x000fe20007fde0ff */
[----:B------:R-:W-:-:S05]  /*30c0*/  IMAD R21, R40, R11, R21 ;  /* 0x0000000b28157224 */ /* 0x000fca00078e0215 */
[----:B------:R0:W-:Y:S01]  /*30d0*/  @P3 STG.E desc[UR16][R28.64], R21 ;  /* 0x000000151c003986 */ /* 0x0001e2000c101910 */
[----:B--2---:R-:W-:-:S04]  /*30e0*/  IADD3 R30, P3, R34, UR12, RZ ;  /* 0x0000000c221e7c10 */ /* 0x004fc8000ff7e0ff */
[----:B------:R-:W-:Y:S01]  /*30f0*/  IADD3.X R31, R35, UR13, RZ, P3, !PT ;  /* 0x0000000d231f7c10 */ /* 0x000fe20009ffe4ff */
[----:B------:R-:W-:Y:S08]  /*3100*/  @!P5 BRA `(.L_x_60) ;  /* 0x000000000004d947 */ /* 0x000ff00003800000 */
[----:B------:R2:W5:Y:S02]  /*3110*/  LDG.E.LTC128B R167, desc[UR16][R30.64] ;  /* 0x000000101ea77981 */ /* 0x000564000c1e1920 */
.L_x_60:
[----:B------:R-:W-:Y:S05]  /*3120*/  BSYNC B1 ;  /* 0x0000000000017941 */ /* 0x000fea0003800000 */
.L_x_59:
[----:B-----5:R-:W-:Y:S01]  /*3130*/  IMAD R36, R167, R10, RZ ;  /* 0x0000000aa7247224 */ /* 0x020fe200078e02ff */
[----:B------:R-:W-:Y:S01]  /*3140*/  ISETP.GT.AND P3, PT, R166, 0x8, P2 ;  /* 0x00000008a600780c */ /* 0x000fe20001764270 */
[----:B------:R-:W-:Y:S01]  /*3150*/  IMAD.X R23, R25, 0x1, R6, P6 ;  /* 0x0000000119177824 */ /* 0x000fe200030e0606 */
[----:B-1----:R-:W-:Y:S01]  /*3160*/  IADD3 R32, P2, R32, UR10, RZ ;  /* 0x0000000a20207c10 */ /* 0x002fe2000ff5e0ff */
[----:B------:R-:W-:Y:S01]  /*3170*/  IMAD R41, R41, R11, R36 ;  /* 0x0000000b29297224 */ /* 0x000fe200078e0224 */
[----:B------:R-:W-:Y:S02]  /*3180*/  BSSY B1, `(.L_x_61) ;  /* 0x0000005000017945 */ /* 0x000fe40003800000 */
[----:B------:R-:W-:Y:S02]  /*3190*/  IADD3.X R33, R33, UR11, RZ, P2, !PT ;  /* 0x0000000b21217c10 */ /* 0x000fe400097fe4ff */
[----:B------:R1:W-:Y:S05]  /*31a0*/  @P5 STG.E desc[UR16][R22.64], R41 ;  /* 0x0000002916005986 */ /* 0x0003ea000c101910 */
[----:B------:R-:W-:Y:S05]  /*31b0*/  @!P3 BRA `(.L_x_62) ;  /* 0x000000000004b947 */ /* 0x000fea0003800000 */
[----:B------:R0:W5:Y:S02]  /*31c0*/  LDG.E.LTC128B R167, desc[UR16][R32.64] ;  /* 0x0000001020a77981 */ /* 0x000164000c1e1920 */
.L_x_62:
[----:B------:R-:W-:Y:S05]  /*31d0*/  BSYNC B1 ;  /* 0x0000000000017941 */ /* 0x000fea0003800000 */
.L_x_61:
[----:B------:R-:W-:Y:S01]  /*31e0*/  IADD3 R26, P5, R26, R20, RZ ;  /* 0x000000141a1a7210 */ /* 0x000fe20007fbe0ff */
[----:B0----5:R-:W-:Y:S01]  /*31f0*/  IMAD R21, R167, R10, RZ ;  /* 0x0000000aa7157224 */ /* 0x021fe200078e02ff */
[----:B------:R-:W-:Y:S01]  /*3200*/  ISETP.GT.AND P1, PT, R166, 0x8, P1 ;  /* 0x00000008a600780c */ /* 0x000fe20000f24270 */
[----:B------:R-:W-:Y:S01]  /*3210*/  BSSY B1, `(.L_x_63) ;  /* 0x000000a000017945 */ /* 0x000fe20003800000 */
[----:B------:R-:W-:Y:S01]  /*3220*/  IADD3 R32, P6, R34, UR10, RZ ;  /* 0x0000000a22207c10 */ /* 0x000fe2000ffde0ff */
        /* <DEDUP_REMOVED lines=8> */
.L_x_64:
[----:B------:R-:W-:Y:S05]  /*32b0*/  BSYNC B1 ;  /* 0x0000000000017941 */ /* 0x000fea0003800000 */
.L_x_63:
[----:B-----5:R-:W-:Y:S01]  /*32c0*/  IMAD R24, R167, R10, RZ ;  /* 0x0000000aa7187224 */ /* 0x020fe200078e02ff */
[----:B------:R-:W-:Y:S01]  /*32d0*/  ISETP.GT.AND P3, PT, R166, RZ, P2 ;  /* 0x000000ffa600720c */ /* 0x000fe20001764270 */
[----:B------:R-:W-:Y:S01]  /*32e0*/  IMAD.X R37, R25, 0x1, R19, P5 ;  /* 0x0000000119257824 */ /* 0x000fe200028e0613 */
[----:B0-----:R-:W-:Y:S01]  /*32f0*/  IADD3 R32, P6, R38, UR12, RZ ;  /* 0x0000000c26207c10 */ /* 0x001fe2000ffde0ff */
[----:B------:R-:W-:Y:S01]  /*3300*/  IMAD R43, R43, R11, R24 ;  /* 0x0000000b2b2b7224 */ /* 0x000fe200078e0218 */
[----:B------:R-:W-:Y:S01]  /*3310*/  BSSY B1, `(.L_x_65) ;  /* 0x0000006000017945 */ /* 0x000fe20003800000 */
[----:B------:R-:W-:Y:S02]  /*3320*/  IADD3 R26, P5, R28, R4, RZ ;  /* 0x000000041c1a7210 */ /* 0x000fe40007fbe0ff */
[----:B------:R-:W-:Y:S01]  /*3330*/  IADD3.X R33, R39, UR13, RZ, P6, !PT ;  /* 0x0000000d27217c10 */ /* 0x000fe2000b7fe4ff */
[----:B------:R0:W-:Y:S05]  /*3340*/  @P1 STG.E desc[UR16][R36.64], R43 ;  /* 0x0000002b24001986 */ /* 0x0001ea000c101910 */
[----:B------:R-:W-:Y:S05]  /*3350*/  @!P3 BRA `(.L_x_66) ;  /* 0x000000000004b947 */ /* 0x000fea0003800000 */
[----:B------:R0:W5:Y:S02]  /*3360*/  LDG.E.LTC128B R167, desc[UR16][R32.64] ;  /* 0x0000001020a77981 */ /* 0x000164000c1e1920 */
.L_x_66:
[----:B------:R-:W-:Y:S05]  /*3370*/  BSYNC B1 ;  /* 0x0000000000017941 */ /* 0x000fea0003800000 */
.L_x_65:
        /* <DEDUP_REMOVED lines=9> */
[----:B------:R-:W-:Y:S01]  /*3410*/  IADD3.X R35, R31, UR13, RZ, P3, !PT ;  /* 0x0000000d1f237c10 */ /* 0x000fe20009ffe4ff */
[----:B------:R-:W-:Y:S08]  /*3420*/  @!P5 BRA `(.L_x_68) ;  /* 0x000000000004d947 */ /* 0x000ff00003800000 */
[----:B------:R0:W5:Y:S02]  /*3430*/  LDG.E.LTC128B R167, desc[UR16][R34.64] ;  /* 0x0000001022a77981 */ /* 0x000164000c1e1920 */
.L_x_68:
[----:B------:R-:W-:Y:S05]  /*3440*/  BSYNC B1 ;  /* 0x0000000000017941 */ /* 0x000fea0003800000 */
.L_x_67:
[----:B0----5:R-:W-:Y:S01]  /*3450*/  IMAD R36, R167, R10, RZ ;  /* 0x0000000aa7247224 */ /* 0x021fe200078e02ff */
[----:B------:R-:W-:Y:S01]  /*3460*/  ISETP.GT.AND P3, PT, R166, 0x8, P2 ;  /* 0x00000008a600780c */ /* 0x000fe20001764270 */
[----:B------:R-:W-:Y:S01]  /*3470*/  IMAD.X R25, R23, 0x1, R6, P6 ;  /* 0x0000000117197824 */ /* 0x000fe200030e0606 */
[----:B------:R-:W-:Y:S01]  /*3480*/  BSSY B1, `(.L_x_69) ;  /* 0x0000007000017945 */ /* 0x000fe20003800000 */
[----:B------:R-:W-:Y:S01]  /*3490*/  IMAD R45, R45, R11, R36 ;  /* 0x0000000b2d2d7224 */ /* 0x000fe200078e0224 */
[----:B------:R-:W-:-:S04]  /*34a0*/  IADD3 R36, P2, R38, UR10, RZ ;  /* 0x0000000a26247c10 */ /* 0x000fc8000ff5e0ff */
[----:B------:R0:W-:Y:S01]  /*34b0*/  @P5 STG.E desc[UR16][R24.64], R45 ;  /* 0x0000002d18005986 */ /* 0x0001e2000c101910 */
[----:B------:R-:W-:-:S04]  /*34c0*/  IADD3.X R37, R39, UR11, RZ, P2, !PT ;  /* 0x0000000b27257c10 */ /* 0x000fc800097fe4ff */
[----:B------:R-:W-:Y:S05]  /*34d0*/  @!P3 BRA `(.L_x_70) ;  /* 0x000000000004b947 */ /* 0x000fea0003800000 */
[----:B------:R0:W5:Y:S02]  /*34e0*/  LDG.E.LTC128B R167, desc[UR16][R36.64] ;  /* 0x0000001024a77981 */ /* 0x000164000c1e1920 */
.L_x_70:
[----:B------:R-:W-:Y:S05]  /*34f0*/  BSYNC B1 ;  /* 0x0000000000017941 */ /* 0x000fea0003800000 */
.L_x_69:
[----:B------:R-:W-:Y:S01]  /*3500*/  IADD3 R28, P5, R28, R20, RZ ;  /* 0x000000141c1c7210 */ /* 0x000fe20007fbe0ff */
[----:B-----5:R-:W-:Y:S01]  /*3510*/  IMAD R21, R167, R10, RZ ;  /* 0x0000000aa7157224 */ /* 0x020fe200078e02ff */
[----:B------:R-:W-:Y:S01]  /*3520*/  ISETP.GT.AND P1, PT, R166, 0x8, P1 ;  /* 0x00000008a600780c */ /* 0x000fe20000f24270 */
[----:B------:R-:W-:Y:S01]  /*3530*/  BSSY B1, `(.L_x_71) ;  /* 0x000000a000017945 */ /* 0x000fe20003800000 */
[----:B--2---:R-:W-:Y:S01]  /*3540*/  IADD3 R30, P6, R30, UR10, RZ ;  /* 0x0000000a1e1e7c10 */ /* 0x004fe2000ffde0ff */
[----:B------:R-:W-:Y:S01]  /*3550*/  IMAD R21, R46, R11, R21 ;  /* 0x0000000b2e157224 */ /* 0x000fe200078e0215 */
[----:B------:R-:W-:Y:S01]  /*3560*/  ISETP.GT.AND P2, PT, R5, 0x30, PT ;  /* 0x000000300500780c */ /* 0x000fe20003f44270 */
[----:B------:R-:W-:Y:S01]  /*3570*/  IMAD.X R29, R29, 0x1, R19, P5 ;  /* 0x000000011d1d7824 */ /* 0x000fe200028e0613 */
[----:B0-----:R-:W-:Y:S02]  /*3580*/  IADD3 R36, P5, R22, R20, RZ ;  /* 0x0000001416247210 */ /* 0x001fe40007fbe0ff */
[----:B------:R-:W-:-:S02]  /*3590*/  IADD3.X R31, R31, UR11, RZ, P6, !PT ;  /* 0x0000000b1f1f7c10 */ /* 0x000fc4000b7fe4ff */
[----:B------:R0:W-:Y:S03]  /*35a0*/  @P3 STG.E desc[UR16][R28.64], R21 ;  /* 0x000000151c003986 */ /* 0x0001e6000c101910 */
[----:B------:R-:W-:Y:S06]  /*35b0*/  @!P1 BRA `(.L_x_72) ;  /* 0x0000000000049947 */ /* 0x000fec0003800000 */
[----:B------:R2:W5:Y:S02]  /*35c0*/  LDG.E.LTC128B R167, desc[UR16][R30.64] ;  /* 0x000000101ea77981 */ /* 0x000564000c1e1920 */
.L_x_72:
[----:B------:R-:W-:Y:S05]  /*35d0*/  BSYNC B1 ;  /* 0x0000000000017941 */ /* 0x000fea0003800000 */
.L_x_71:
[----:B-1---5:R-:W-:Y:S01]  /*35e0*/  IMAD R22, R167, R10, RZ ;  /* 0x0000000aa7167224 */ /* 0x022fe200078e02ff */
[----:B------:R-:W-:Y:S01]  /*35f0*/  ISETP.GT.AND P3, PT, R166, RZ, P2 ;  /* 0x000000ffa600720c */ /* 0x000fe20001764270 */
[----:B------:R-:W-:Y:S01]  /*3600*/  IMAD.X R37, R23, 0x1, R19, P5 ;  /* 0x0000000117257824 */ /* 0x000fe200028e0613 */
[----:B0-----:R-:W-:Y:S01]  /*3610*/  IADD3 R28, P6, R32, UR12, RZ ;  /* 0x0000000c201c7c10 */ /* 0x001fe2000ffde0ff */
[----:B------:R-:W-:Y:S01]  /*3620*/  IMAD R47, R47, R11, R22 ;  /* 0x0000000b2f2f7224 */ /* 0x000fe200078e0216 */
[----:B------:R-:W-:Y:S01]  /*3630*/  BSSY B1, `(.L_x_73) ;  /* 0x0000006000017945 */ /* 0x000fe20003800000 */
[----:B--2---:R-:W-:Y:S02]  /*3640*/  IADD3 R30, P5, R26, R4, RZ ;  /* 0x000000041a1e7210 */ /* 0x004fe40007fbe0ff */
[----:B------:R-:W-:Y:S01]  /*3650*/  IADD3.X R29, R33, UR13, RZ, P6, !PT ;  /* 0x0000000d211d7c10 */ /* 0x000fe2000b7fe4ff */
[----:B------:R0:W-:Y:S05]  /*3660*/  @P1 STG.E desc[UR16][R36.64], R47 ;  /* 0x0000002f24001986 */ /* 0x0001ea000c101910 */
[----:B------:R-:W-:Y:S05]  /*3670*/  @!P3 BRA `(.L_x_74) ;  /* 0x000000000004b947 */ /* 0x000fea0003800000 */
[----:B------:R1:W5:Y:S02]  /*3680*/  LDG.E.LTC128B R167, desc[UR16][R28.64] ;  /* 0x000000101ca77981 */ /* 0x000364000c1e1920 */
.L_x_74:
[----:B------:R-:W-:Y:S05]  /*3690*/  BSYNC B1 ;  /* 0x0000000000017941 */ /* 0x000fea0003800000 */
.L_x_73:
        /* <DEDUP_REMOVED lines=8> */
[----:B0-----:R-:W-:-:S04]  /*3720*/  IADD3 R36, P3, R34, UR12, RZ ;  /* 0x0000000c22247c10 */ /* 0x001fc8000ff7e0ff */
[----:B------:R-:W-:Y:S01]  /*3730*/  IADD3.X R37, R35, UR13, RZ, P3, !PT ;  /* 0x0000000d23257c10 */ /* 0x000fe20009ffe4ff */
[----:B------:R-:W-:Y:S08]  /*3740*/  @!P5 BRA `(.L_x_76) ;  /* 0x000000000004d947 */ /* 0x000ff00003800000 */
[----:B------:R0:W5:Y:S02]  /*3750*/  LDG.E.LTC128B R167, desc[UR16][R36.64] ;  /* 0x0000001024a77981 */ /* 0x000164000c1e1920 */
.L_x_76:
[----:B------:R-:W-:Y:S05]  /*3760*/  BSYNC B1 ;  /* 0x0000000000017941 */ /* 0x000fea0003800000 */
.L_x_75:
[----:B----45:R-:W-:Y:S01]  /*3770*/  IMAD R38, R167, R10, RZ ;  /* 0x0000000aa7267224 */ /* 0x030fe200078e02ff */
[----:B------:R-:W-:Y:S01]  /*3780*/  ISETP.GT.AND P3, PT, R166, 0x8, P2 ;  /* 0x00000008a600780c */ /* 0x000fe20001764270 */
[----:B------:R-:W-:Y:S01]  /*3790*/  IMAD.X R23, R25, 0x1, R6, P6 ;  /* 0x0000000119177824 */ /* 0x000fe200030e0606 */
[----:B------:R-:W-:Y:S01]  /*37a0*/  IADD3 R32, P2, R32, UR10, RZ ;  /* 0x0000000a20207c10 */ /* 0x000fe2000ff5e0ff */
[----:B------:R-:W-:Y:S01]  /*37b0*/  IMAD R49, R49, R11, R38 ;  /* 0x0000000b31317224 */ /* 0x000fe200078e0226 */
[----:B------:R-:W-:Y:S02]  /*37c0*/  BSSY B1, `(.L_x_77) ;  /* 0x0000005000017945 */ /* 0x000fe40003800000 */
[----:B------:R-:W-:Y:S02]  /*37d0*/  IADD3.X R33, R33, UR11, RZ, P2, !PT ;  /* 0x0000000b21217c10 */ /* 0x000fe400097fe4ff */
[----:B------:R4:W-:Y:S05]  /*37e0*/  @P5 STG.E desc[UR16][R22.64], R49 ;  /* 0x0000003116005986 */ /* 0x0009ea000c101910 */
[----:B------:R-:W-:Y:S05]  /*37f0*/  @!P3 BRA `(.L_x_78) ;  /* 0x000000000004b947 */ /* 0x000fea0003800000 */
[----:B------:R0:W5:Y:S02]  /*3800*/  LDG.E.LTC128B R167, desc[UR16][R32.64] ;  /* 0x0000001020a77981 */ /* 0x000164000c1e1920 */
.L_x_78:
[----:B------:R-:W-:Y:S05]  /*3810*/  BSYNC B1 ;  /* 0x0000000000017941 */ /* 0x000fea0003800000 */
.L_x_77:
        /* <DEDUP_REMOVED lines=13> */
.L_x_80:
[----:B------:R-:W-:Y:S05]  /*38f0*/  BSYNC B1 ;  /* 0x0000000000017941 */ /* 0x000fea0003800000 */
.L_x_79:
[----:B-----5:R-:W-:Y:S01]  /*3900*/  IMAD R24, R167, R10, RZ ;  /* 0x0000000aa7187224 */ /* 0x020fe200078e02ff */
[----:B------:R-:W-:Y:S01]  /*3910*/  ISETP.GT.AND P3, PT, R166, RZ, P2 ;  /* 0x000000ffa600720c */ /* 0x000fe20001764270 */
[----:B------:R-:W-:Y:S01]  /*3920*/  IMAD.X R39, R25, 0x1, R19, P5 ;  /* 0x0000000119277824 */ /* 0x000fe200028e0613 */
[----:B------:R-:W-:Y:S01]  /*3930*/  BSSY B1, `(.L_x_81) ;  /* 0x0000008000017945 */ /* 0x000fe20003800000 */
[----:B------:R-:W-:Y:S01]  /*3940*/  IMAD R51, R51, R11, R24 ;  /* 0x0000000b33337224 */ /* 0x000fe200078e0218 */
[----:B------:R-:W-:Y:S02]  /*3950*/  IADD3 R24, P6, R28, UR12, RZ ;  /* 0x0000000c1c187c10 */ /* 0x000fe4000ffde0ff */
[----:B0-----:R-:W-:Y:S02]  /*3960*/  IADD3 R26, P5, R30, R4, RZ ;  /* 0x000000041e1a7210 */ /* 0x001fe40007fbe0ff */
[----:B------:R0:W-:Y:S01]  /*3970*/  @P1 STG.E desc[UR16][R38.64], R51 ;  /* 0x0000003326001986 */ /* 0x0001e2000c101910 */
[----:B------:R-:W-:-:S04]  /*3980*/  IADD3.X R25, R29, UR13, RZ, P6, !PT ;  /* 0x0000000d1d197c10 */ /* 0x000fc8000b7fe4ff */
[----:B------:R-:W-:Y:S06]  /*3990*/  @!P3 BRA `(.L_x_82) ;  /* 0x000000000004b947 */ /* 0x000fec0003800000 */
[----:B------:R0:W5:Y:S02]  /*39a0*/  LDG.E.LTC128B R167, desc[UR16][R24.64] ;  /* 0x0000001018a77981 */ /* 0x000164000c1e1920 */
.L_x_82:
[----:B------:R-:W-:Y:S05]  /*39b0*/  BSYNC B1 ;  /* 0x0000000000017941 */ /* 0x000fea0003800000 */
.L_x_81:
        /* <DEDUP_REMOVED lines=12> */
.L_x_84:
[----:B------:R-:W-:Y:S05]  /*3a80*/  BSYNC B1 ;  /* 0x0000000000017941 */ /* 0x000fea0003800000 */
.L_x_83:
[----:B0----5:R-:W-:Y:S01]  /*3a90*/  IMAD R38, R167, R10, RZ ;  /* 0x0000000aa7267224 */ /* 0x021fe200078e02ff */
        /* <DEDUP_REMOVED lines=9> */
.L_x_86:
[----:B------:R-:W-:Y:S05]  /*3b30*/  BSYNC B1 ;  /* 0x0000000000017941 */ /* 0x000fea0003800000 */
.L_x_85:
[----:B-1----:R-:W-:Y:S01]  /*3b40*/  IADD3 R28, P5, R30, R20, RZ ;  /* 0x000000141e1c7210 */ /* 0x002fe20007fbe0ff */
[----:B-----5:R-:W-:Y:S01]  /*3b50*/  IMAD R21, R167, R10, RZ ;  /* 0x0000000aa7157224 */ /* 0x020fe200078e02ff */
        /* <DEDUP_REMOVED lines=11> */
.L_x_88:
[----:B------:R-:W-:Y:S05]  /*3c10*/  BSYNC B1 ;  /* 0x0000000000017941 */ /* 0x000fea0003800000 */
.L_x_87:
[----:B----45:R-:W-:Y:S01]  /*3c20*/  IMAD R22, R167, R10, RZ ;  /* 0x0000000aa7167224 */ /* 0x030fe200078e02ff */
[----:B------:R-:W-:Y:S01]  /*3c30*/  ISETP.GT.AND P3, PT, R166, RZ, P2 ;  /* 0x000000ffa600720c */ /* 0x000fe20001764270 */
[----:B------:R-:W-:Y:S01]  /*3c40*/  IMAD.X R39, R23, 0x1, R19, P5 ;  /* 0x0000000117277824 */ /* 0x000fe200028e0613 */
[----:B------:R-:W-:Y:S01]  /*3c50*/  BSSY B1, `(.L_x_89) ;  /* 0x0000008000017945 */ /* 0x000fe20003800000 */
[----:B------:R-:W-:Y:S01]  /*3c60*/  IMAD R55, R55, R11, R22 ;  /* 0x0000000b37377224 */ /* 0x000fe200078e0216 */
[----:B------:R-:W-:Y:S02]  /*3c70*/  IADD3 R22, P6, R24, UR12, RZ ;  /* 0x0000000c18167c10 */ /* 0x000fe4000ffde0ff */
[----:B-1----:R-:W-:Y:S02]  /*3c80*/  IADD3 R28, P5, R26, R4, RZ ;  /* 0x000000041a1c7210 */ /* 0x002fe40007fbe0ff */
[----:B------:R1:W-:Y:S01]  /*3c90*/  @P1 STG.E desc[UR16][R38.64], R55 ;  /* 0x0000003726001986 */ /* 0x0003e2000c101910 */
[----:B------:R-:W-:-:S04]  /*3ca0*/  IADD3.X R23, R25, UR13, RZ, P6, !PT ;  /* 0x0000000d19177c10 */ /* 0x000fc8000b7fe4ff */
[----:B------:R-:W-:Y:S06]  /*3cb0*/  @!P3 BRA `(.L_x_90) ;  /* 0x000000000004b947 */ /* 0x000fec0003800000 */
[----:B------:R4:W5:Y:S02]  /*3cc0*/  LDG.E.LTC128B R167, desc[UR16][R22.64] ;  /* 0x0000001016a77981 */ /* 0x000964000c1e1920 */
.L_x_90:
[----:B------:R-:W-:Y:S05]  /*3cd0*/  BSYNC B1 ;  /* 0x0000000000017941 */ /* 0x000fea0003800000 */
.L_x_89:
        /* <DEDUP_REMOVED lines=12> */
.L_x_92:
[----:B------:R-:W-:Y:S05]  /*3da0*/  BSYNC B1 ;  /* 0x0000000000017941 */ /* 0x000fea0003800000 */
.L_x_91:
[----:B-1---5:R-:W-:Y:S01]  /*3db0*/  IMAD R38, R167, R10, RZ ;  /* 0x0000000aa7267224 */ /* 0x022fe200078e02ff */
        /* <DEDUP_REMOVED lines=9> */
.L_x_94:
[----:B------:R-:W-:Y:S05]  /*3e50*/  BSYNC B1 ;  /* 0x0000000000017941 */ /* 0x000fea0003800000 */
.L_x_93:
[----:B0-----:R-:W-:Y:S01]  /*3e60*/  IADD3 R24, P5, R26, R20, RZ ;  /* 0x000000141a187210 */ /* 0x001fe20007fbe0ff */
        /* <DEDUP_REMOVED lines=12> */
.L_x_96:
[----:B------:R-:W-:Y:S05]  /*3f30*/  BSYNC B1 ;  /* 0x0000000000017941 */ /* 0x000fea0003800000 */
.L_x_95:
[----:B0----5:R-:W-:Y:S01]  /*3f40*/  IMAD R24, R167, R10, RZ ;  /* 0x0000000aa7187224 */ /* 0x021fe200078e02ff */
[----:B------:R-:W-:Y:S01]  /*3f50*/  ISETP.GT.AND P3, PT, R166, RZ, P2 ;  /* 0x000000ffa600720c */ /* 0x000fe20001764270 */
[----:B------:R-:W-:Y:S01]  /*3f60*/  IMAD.X R39, R35, 0x1, R19, P5 ;  /* 0x0000000123277824 */ /* 0x000fe200028e0613 */
[----:B------:R-:W-:Y:S01]  /*3f70*/  BSSY B1, `(.L_x_97) ;  /* 0x0000008000017945 */ /* 0x000fe20003800000 */
[----:B------:R-:W-:Y:S01]  /*3f80*/  IMAD R59, R59, R11, R24 ;  /* 0x0000000b3b3b7224 */ /* 0x000fe200078e0218 */
[----:B------:R-:W-:Y:S02]  /*3f90*/  IADD3 R24, P6, R22, UR12, RZ ;  /* 0x0000000c16187c10 */ /* 0x000fe4000ffde0ff */
[----:B------:R-:W-:Y:S02]  /*3fa0*/  IADD3 R26, P5, R28, R4, RZ ;  /* 0x000000041c1a7210 */ /* 0x000fe40007fbe0ff */
[----:B------:R0:W-:Y:S01]  /*3fb0*/  @P1 STG.E desc[UR16][R38.64], R59 ;  /* 0x0000003b26001986 */ /* 0x0001e2000c101910 */
[----:B------:R-:W-:-:S04]  /*3fc0*/  IADD3.X R25, R23, UR13, RZ, P6, !PT ;  /* 0x0000000d17197c10 */ /* 0x000fc8000b7fe4ff */
[----:B------:R-:W-:Y:S06]  /*3fd0*/  @!P3 BRA `(.L_x_98) ;  /* 0x000000000004b947 */ /* 0x000fec0003800000 */
[----:B------:R0:W5:Y:S02]  /*3fe0*/  LDG.E.LTC128B R167, desc[UR16][R24.64] ;  /* 0x0000001018a77981 */ /* 0x000164000c1e1920 */
.L_x_98:
[----:B------:R-:W-:Y:S05]  /*3ff0*/  BSYNC B1 ;  /* 0x0000000000017941 */ /* 0x000fea0003800000 */
.L_x_97:
        /* <DEDUP_REMOVED lines=12> */
.L_x_100:
[----:B------:R-:W-:Y:S05]  /*40c0*/  BSYNC B1 ;  /* 0x0000000000017941 */ /* 0x000fea0003800000 */
.L_x_99:
[----:B0----5:R-:W-:Y:S01]  /*40d0*/  IMAD R38, R167, R10, RZ ;  /* 0x0000000aa7267224 */ /* 0x021fe200078e02ff */
        /* <DEDUP_REMOVED lines=9> */
.L_x_102:
[----:B------:R-:W-:Y:S05]  /*4170*/  BSYNC B1 ;  /* 0x0000000000017941 */ /* 0x000fea0003800000 */
.L_x_101:
[----:B----4-:R-:W-:Y:S01]  /*4180*/  IADD3 R22, P5, R28, R20, RZ ;  /* 0x000000141c167210 */ /* 0x010fe20007fbe0ff */
        /* <DEDUP_REMOVED lines=12> */
.L_x_104:
[----:B------:R-:W-:Y:S05]  /*4250*/  BSYNC B1 ;  /* 0x0000000000017941 */ /* 0x000fea0003800000 */
.L_x_103:
[----:B----45:R-:W-:Y:S01]  /*4260*/  IMAD R22, R167, R10, RZ ;  /* 0x0000000aa7167224 */ /* 0x030fe200078e02ff */
        /* <DEDUP_REMOVED lines=10> */
.L_x_106:
[----:B------:R-:W-:Y:S05]  /*4310*/  BSYNC B1 ;  /* 0x0000000000017941 */ /* 0x000fea0003800000 */
.L_x_105:
[----:B------:R-:W-:Y:S01]  /*4320*/  ISETP.GT.AND P1, PT, R5, 0x51, PT ;  /* 0x000000510500780c */ /* 0x000fe20003f24270 */
[----:B------:R-:W-:Y:S01]  /*4330*/  IMAD.X R29, R27, 0x1, R6, P5 ;  /* 0x000000011b1d7824 */ /* 0x000fe200028e0606 */
[----:B------:R-:W-:Y:S01]  /*4340*/  BSSY B1, `(.L_x_107) ;  /* 0x000000a000017945 */ /* 0x000fe20003800000 */
[----:B-----5:R-:W-:Y:S01]  /*4350*/  IMAD R21, R167, R10, RZ ;  /* 0x0000000aa7157224 */ /* 0x020fe200078e02ff */
[----:B------:R-:W-:Y:S02]  /*4360*/  ISETP.GT.AND P5, PT, R166, RZ, P1 ;  /* 0x000000ffa600720c */ /* 0x000fe40000fa4270 */
[----:B-1----:R-:W-:Y:S01]  /*4370*/  IADD3 R36, P6, R34, R4, RZ ;  /* 0x0000000422247210 */ /* 0x002fe20007fde0ff */
[----:B------:R-:W-:-:S05]  /*4380*/  IMAD R21, R64, R11, R21 ;  /* 0x0000000b40157224 */ /* 0x000fca00078e0215 */
[----:B------:R1:W-:Y:S01]  /*4390*/  @P3 STG.E desc[UR16][R28.64], R21 ;  /* 0x000000151c003986 */ /* 0x0003e2000c101910 */
[----:B------:R-:W-:-:S04]  /*43a0*/  IADD3 R30, P3, R32, UR12, RZ ;  /* 0x0000000c201e7c10 */ /* 0x000fc8000ff7e0ff */
[----:B------:R-:W-:Y:S01]  /*43b0*/  IADD3.X R31, R33, UR13, RZ, P3, !PT ;  /* 0x0000000d211f7c10 */ /* 0x000fe20009ffe4ff */
[----:B------:R-:W-:Y:S08]  /*43c0*/  @!P5 BRA `(.L_x_108) ;  /* 0x000000000004d947 */ /* 0x000ff00003800000 */
[----:B------:R0:W5:Y:S02]  /*43d0*/  LDG.E.LTC128B R167, desc[UR16][R30.64] ;  /* 0x000000101ea77981 */ /* 0x000164000c1e1920 */
.L_x_108:
[----:B------:R-:W-:Y:S05]  /*43e0*/  BSYNC B1 ;  /* 0x0000000000017941 */ /* 0x000fea0003800000 */
.L_x_107:
[----:B0----5:R-:W-:Y:S01]  /*43f0*/  IMAD R38, R167, R10, RZ ;  /* 0x0000000aa7267224 */ /* 0x021fe200078e02ff */
        /* <DEDUP_REMOVED lines=9> */
.L_x_110:
[----:B------:R-:W-:Y:S05]  /*4490*/  BSYNC B1 ;  /* 0x0000000000017941 */ /* 0x000fea0003800000 */
.L_x_109:
[----:B0-----:R-:W-:Y:S01]  /*44a0*/  IADD3 R24, P5, R26, R20, RZ ;  /* 0x000000141a187210 */ /* 0x001fe20007fbe0ff */
[----:B-1---5:R-:W-:Y:S01]  /*44b0*/  IMAD R21, R167, R10, RZ ;  /* 0x0000000aa7157224 */ /* 0x022fe200078e02ff */
        /* <DEDUP_REMOVED lines=11> */
.L_x_112:
[----:B------:R-:W-:Y:S05]  /*4570*/  BSYNC B1 ;  /* 0x0000000000017941 */ /* 0x000fea0003800000 */
.L_x_111:
[----:B0----5:R-:W-:Y:S01]  /*4580*/  IMAD R24, R167, R10, RZ ;  /* 0x0000000aa7187224 */ /* 0x021fe200078e02ff */
        /* <DEDUP_REMOVED lines=10> */
.L_x_114:
[----:B------:R-:W-:Y:S05]  /*4630*/  BSYNC B1 ;  /* 0x0000000000017941 */ /* 0x000fea0003800000 */
.L_x_113:
        /* <DEDUP_REMOVED lines=12> */
.L_x_116:
[----:B------:R-:W-:Y:S05]  /*4700*/  BSYNC B1 ;  /* 0x0000000000017941 */ /* 0x000fea0003800000 */
.L_x_115:
        /* <DEDUP_REMOVED lines=10> */
.L_x_118:
[----:B------:R-:W-:Y:S05]  /*47b0*/  BSYNC B1 ;  /* 0x0000000000017941 */ /* 0x000fea0003800000 */
.L_x_117:
        /* <DEDUP_REMOVED lines=13> */
.L_x_120:
[----:B------:R-:W-:Y:S05]  /*4890*/  BSYNC B1 ;  /* 0x0000000000017941 */ /* 0x000fea0003800000 */
.L_x_119:
        /* <DEDUP_REMOVED lines=11> */
.L_x_122:
[----:B------:R-:W-:Y:S05]  /*4950*/  BSYNC B1 ;  /* 0x0000000000017941 */ /* 0x000fea0003800000 */
.L_x_121:
        /* <DEDUP_REMOVED lines=12> */
.L_x_124:
[----:B------:R-:W-:Y:S05]  /*4a20*/  BSYNC B1 ;  /* 0x0000000000017941 */ /* 0x000fea0003800000 */
.L_x_123:
        /* <DEDUP_REMOVED lines=10> */
.L_x_126:
[----:B------:R-:W-:Y:S05]  /*4ad0*/  BSYNC B1 ;  /* 0x0000000000017941 */ /* 0x000fea0003800000 */
.L_x_125:
        /* <DEDUP_REMOVED lines=13> */
.L_x_128:
[----:B------:R-:W-:Y:S05]  /*4bb0*/  BSYNC B1 ;  /* 0x0000000000017941 */ /* 0x000fea0003800000 */
.L_x_127:
[----:B-1---5:R-:W-:Y:S01]  /*4bc0*/  IMAD R24, R167, R10, RZ ;  /* 0x0000000aa7187224 */ /* 0x022fe200078e02ff */
        /* <DEDUP_REMOVED lines=10> */
.L_x_130:
[----:B------:R-:W-:Y:S05]  /*4c70*/  BSYNC B1 ;  /* 0x0000000000017941 */ /* 0x000fea0003800000 */
.L_x_129:
        /* <DEDUP_REMOVED lines=12> */
.L_x_132:
[----:B------:R-:W-:Y:S05]  /*4d40*/  BSYNC B1 ;  /* 0x0000000000017941 */ /* 0x000fea0003800000 */
.L_x_131:
        /* <DEDUP_REMOVED lines=10> */
.L_x_134:
[----:B------:R-:W-:Y:S05]  /*4df0*/  BSYNC B1 ;  /* 0x0000000000017941 */ /* 0x000fea0003800000 */
.L_x_133:
        /* <DEDUP_REMOVED lines=13> */
.L_x_136:
[----:B------:R-:W-:Y:S05]  /*4ed0*/  BSYNC B1 ;  /* 0x0000000000017941 */ /* 0x000fea0003800000 */
.L_x_135:
        /* <DEDUP_REMOVED lines=11> */
.L_x_138:
[----:B------:R-:W-:Y:S05]  /*4f90*/  BSYNC B1 ;  /* 0x0000000000017941 */ /* 0x000fea0003800000 */
.L_x_137:
        /* <DEDUP_REMOVED lines=12> */
.L_x_140:
[----:B------:R-:W-:Y:S05]  /*5060*/  BSYNC B1 ;  /* 0x0000000000017941 */ /* 0x000fea0003800000 */
.L_x_139:
        /* <DEDUP_REMOVED lines=10> */
.L_x_142:
[----:B------:R-:W-:Y:S05]  /*5110*/  BSYNC B1 ;  /* 0x0000000000017941 */ /* 0x000fea0003800000 */
.L_x_141:
        /* <DEDUP_REMOVED lines=13> */
.L_x_144:
[----:B------:R-:W-:Y:S05]  /*51f0*/  BSYNC B1 ;  /* 0x0000000000017941 */ /* 0x000fea0003800000 */
.L_x_143:
        /* <DEDUP_REMOVED lines=11> */
.L_x_146:
[----:B------:R-:W-:Y:S05]  /*52b0*/  BSYNC B1 ;  /* 0x0000000000017941 */ /* 0x000fea0003800000 */
.L_x_145:
        /* <DEDUP_REMOVED lines=12> */
.L_x_148:
[----:B------:R-:W-:Y:S05]  /*5380*/  BSYNC B1 ;  /* 0x0000000000017941 */ /* 0x000fea0003800000 */
.L_x_147:
        /* <DEDUP_REMOVED lines=10> */
.L_x_150:
[----:B------:R-:W-:Y:S05]  /*5430*/  BSYNC B1 ;  /* 0x0000000000017941 */ /* 0x000fea0003800000 */
.L_x_149:
        /* <DEDUP_REMOVED lines=13> */
.L_x_152:
[----:B------:R-:W-:Y:S05]  /*5510*/  BSYNC B1 ;  /* 0x0000000000017941 */ /* 0x000fea0003800000 */
.L_x_151:
        /* <DEDUP_REMOVED lines=11> */
.L_x_154:
[----:B------:R-:W-:Y:S05]  /*55d0*/  BSYNC B1 ;  /* 0x0000000000017941 */ /* 0x000fea0003800000 */
.L_x_153:
        /* <DEDUP_REMOVED lines=12> */
.L_x_156:
[----:B------:R-:W-:Y:S05]  /*56a0*/  BSYNC B1 ;  /* 0x0000000000017941 */ /* 0x000fea0003800000 */
.L_x_155:
        /* <DEDUP_REMOVED lines=10> */
.L_x_158:
[----:B------:R-:W-:Y:S05]  /*5750*/  BSYNC B1 ;  /* 0x0000000000017941 */ /* 0x000fea0003800000 */
.L_x_157:
        /* <DEDUP_REMOVED lines=13> */
.L_x_160:
[----:B------:R-:W-:Y:S05]  /*5830*/  BSYNC B1 ;  /* 0x0000000000017941 */ /* 0x000fea0003800000 */
.L_x_159:
        /* <DEDUP_REMOVED lines=11> */
.L_x_162:
[----:B------:R-:W-:Y:S05]  /*58f0*/  BSYNC B1 ;  /* 0x0000000000017941 */ /* 0x000fea0003800000 */
.L_x_161:
        /* <DEDUP_REMOVED lines=12> */
.L_x_164:
[----:B------:R-:W-:Y:S05]  /*59c0*/  BSYNC B1 ;  /* 0x0000000000017941 */ /* 0x000fea0003800000 */
.L_x_163:
        /* <DEDUP_REMOVED lines=10> */
.L_x_166:
[----:B------:R-:W-:Y:S05]  /*5a70*/  BSYNC B1 ;  /* 0x0000000000017941 */ /* 0x000fea0003800000 */
.L_x_165:
        /* <DEDUP_REMOVED lines=13> */
.L_x_168:
[----:B------:R-:W-:Y:S05]  /*5b50*/  BSYNC B1 ;  /* 0x0000000000017941 */ /* 0x000fea0003800000 */
.L_x_167:
        /* <DEDUP_REMOVED lines=11> */
.L_x_170:
[----:B------:R-:W-:Y:S05]  /*5c10*/  BSYNC B1 ;  /* 0x0000000000017941 */ /* 0x000fea0003800000 */
.L_x_169:
        /* <DEDUP_REMOVED lines=12> */
.L_x_172:
[----:B------:R-:W-:Y:S05]  /*5ce0*/  BSYNC B1 ;  /* 0x0000000000017941 */ /* 0x000fea0003800000 */
.L_x_171:
        /* <DEDUP_REMOVED lines=10> */
.L_x_174:
[----:B------:R-:W-:Y:S05]  /*5d90*/  BSYNC B1 ;  /* 0x0000000000017941 */ /* 0x000fea0003800000 */
.L_x_173:
        /* <DEDUP_REMOVED lines=13> */
.L_x_176:
[----:B------:R-:W-:Y:S05]  /*5e70*/  BSYNC B1 ;  /* 0x0000000000017941 */ /* 0x000fea0003800000 */
.L_x_175:
        /* <DEDUP_REMOVED lines=11> */
.L_x_178:
[----:B------:R-:W-:Y:S05]  /*5f30*/  BSYNC B1 ;  /* 0x0000000000017941 */ /* 0x000fea0003800000 */
.L_x_177:
        /* <DEDUP_REMOVED lines=12> */
.L_x_180:
[----:B------:R-:W-:Y:S05]  /*6000*/  BSYNC B1 ;  /* 0x0000000000017941 */ /* 0x000fea0003800000 */
.L_x_179:
        /* <DEDUP_REMOVED lines=10> */
.L_x_182:
[----:B------:R-:W-:Y:S05]  /*60b0*/  BSYNC B1 ;  /* 0x0000000000017941 */ /* 0x000fea0003800000 */
.L_x_181:
        /* <DEDUP_REMOVED lines=13> */
.L_x_184:
[----:B------:R-:W-:Y:S05]  /*6190*/  BSYNC B1 ;  /* 0x0000000000017941 */ /* 0x000fea0003800000 */
.L_x_183:
        /* <DEDUP_REMOVED lines=11> */
.L_x_186:
[----:B------:R-:W-:Y:S05]  /*6250*/  BSYNC B1 ;  /* 0x0000000000017941 */ /* 0x000fea0003800000 */
.L_x_185:
        /* <DEDUP_REMOVED lines=12> */
.L_x_188:
[----:B------:R-:W-:Y:S05]  /*6320*/  BSYNC B1 ;  /* 0x0000000000017941 */ /* 0x000fea0003800000 */
.L_x_187:
        /* <DEDUP_REMOVED lines=10> */
.L_x_190:
[----:B------:R-:W-:Y:S05]  /*63d0*/  BSYNC B1 ;  /* 0x0000000000017941 */ /* 0x000fea0003800000 */
.L_x_189:
        /* <DEDUP_REMOVED lines=13> */
.L_x_192:
[----:B------:R-:W-:Y:S05]  /*64b0*/  BSYNC B1 ;  /* 0x0000000000017941 */ /* 0x000fea0003800000 */
.L_x_191:
        /* <DEDUP_REMOVED lines=11> */
.L_x_194:
[----:B------:R-:W-:Y:S05]  /*6570*/  BSYNC B1 ;  /* 0x0000000000017941 */ /* 0x000fea0003800000 */
.L_x_193:
        /* <DEDUP_REMOVED lines=12> */
.L_x_196:
[----:B------:R-:W-:Y:S05]  /*6640*/  BSYNC B1 ;  /* 0x0000000000017941 */ /* 0x000fea0003800000 */
.L_x_195:
        /* <DEDUP_REMOVED lines=10> */
.L_x_198:
[----:B------:R-:W-:Y:S05]  /*66f0*/  BSYNC B1 ;  /* 0x0000000000017941 */ /* 0x000fea0003800000 */
.L_x_197:
        /* <DEDUP_REMOVED lines=13> */
.L_x_200:
[----:B------:R-:W-:Y:S05]  /*67d0*/  BSYNC B1 ;  /* 0x0000000000017941 */ /* 0x000fea0003800000 */
.L_x_199:
        /* <DEDUP_REMOVED lines=11> */
.L_x_202:
[----:B------:R-:W-:Y:S05]  /*6890*/  BSYNC B1 ;  /* 0x0000000000017941 */ /* 0x000fea0003800000 */
.L_x_201:
        /* <DEDUP_REMOVED lines=12> */
.L_x_204:
[----:B------:R-:W-:Y:S05]  /*6960*/  BSYNC B1 ;  /* 0x0000000000017941 */ /* 0x000fea0003800000 */
.L_x_203:
        /* <DEDUP_REMOVED lines=10> */
.L_x_206:
[----:B------:R-:W-:Y:S05]  /*6a10*/  BSYNC B1 ;  /* 0x0000000000017941 */ /* 0x000fea0003800000 */
.L_x_205:
        /* <DEDUP_REMOVED lines=13> */
.L_x_208:
[----:B------:R-:W-:Y:S05]  /*6af0*/  BSYNC B1 ;  /* 0x0000000000017941 */ /* 0x000fea0003800000 */
.L_x_207:
        /* <DEDUP_REMOVED lines=11> */
.L_x_210:
[----:B------:R-:W-:Y:S05]  /*6bb0*/  BSYNC B1 ;  /* 0x0000000000017941 */ /* 0x000fea0003800000 */
.L_x_209:
        /* <DEDUP_REMOVED lines=12> */
.L_x_212:
[----:B------:R-:W-:Y:S05]  /*6c80*/  BSYNC B1 ;  /* 0x0000000000017941 */ /* 0x000fea0003800000 */
.L_x_211:
        /* <DEDUP_REMOVED lines=10> */
.L_x_214:
[----:B------:R-:W-:Y:S05]  /*6d30*/  BSYNC B1 ;  /* 0x0000000000017941 */ /* 0x000fea0003800000 */
.L_x_213:
        /* <DEDUP_REMOVED lines=13> */
.L_x_216:
[----:B------:R-:W-:Y:S05]  /*6e10*/  BSYNC B1 ;  /* 0x0000000000017941 */ /* 0x000fea0003800000 */
.L_x_215:
        /* <DEDUP_REMOVED lines=11> */
.L_x_218:
[----:B------:R-:W-:Y:S05]  /*6ed0*/  BSYNC B1 ;  /* 0x0000000000017941 */ /* 0x000fea0003800000 */
.L_x_217:
        /* <DEDUP_REMOVED lines=12> */
.L_x_220:
[----:B------:R-:W-:Y:S05]  /*6fa0*/  BSYNC B1 ;  /* 0x0000000000017941 */ /* 0x000fea0003800000 */
.L_x_219:
        /* <DEDUP_REMOVED lines=10> */
.L_x_222:
[----:B------:R-:W-:Y:S05]  /*7050*/  BSYNC B1 ;  /* 0x0000000000017941 */ /* 0x000fea0003800000 */
.L_x_221:
        /* <DEDUP_REMOVED lines=13> */
.L_x_224:
[----:B------:R-:W-:Y:S05]  /*7130*/  BSYNC B1 ;  /* 0x0000000000017941 */ /* 0x000fea0003800000 */
.L_x_223:
        /* <DEDUP_REMOVED lines=11> */
.L_x_226:
[----:B------:R-:W-:Y:S05]  /*71f0*/  BSYNC B1 ;  /* 0x0000000000017941 */ /* 0x000fea0003800000 */
.L_x_225:
        /* <DEDUP_REMOVED lines=12> */
.L_x_228:
[----:B------:R-:W-:Y:S05]  /*72c0*/  BSYNC B1 ;  /* 0x0000000000017941 */ /* 0x000fea0003800000 */
.L_x_227:
        /* <DEDUP_REMOVED lines=10> */
.L_x_230:
[----:B------:R-:W-:Y:S05]  /*7370*/  BSYNC B1 ;  /* 0x0000000000017941 */ /* 0x000fea0003800000 */
.L_x_229:
        /* <DEDUP_REMOVED lines=13> */
.L_x_232:
[----:B------:R-:W-:Y:S05]  /*7450*/  BSYNC B1 ;  /* 0x0000000000017941 */ /* 0x000fea0003800000 */
.L_x_231:
        /* <DEDUP_REMOVED lines=11> */
.L_x_234:
[----:B------:R-:W-:Y:S05]  /*7510*/  BSYNC B1 ;  /* 0x0000000000017941 */ /* 0x000fea0003800000 */
.L_x_233:
        /* <DEDUP_REMOVED lines=12> */
.L_x_236:
[----:B------:R-:W-:Y:S05]  /*75e0*/  BSYNC B1 ;  /* 0x0000000000017941 */ /* 0x000fea0003800000 */
.L_x_235:
        /* <DEDUP_REMOVED lines=10> */
.L_x_238:
[----:B------:R-:W-:Y:S05]  /*7690*/  BSYNC B1 ;  /* 0x0000000000017941 */ /* 0x000fea0003800000 */
.L_x_237:
        /* <DEDUP_REMOVED lines=13> */
.L_x_240:
[----:B------:R-:W-:Y:S05]  /*7770*/  BSYNC B1 ;  /* 0x0000000000017941 */ /* 0x000fea0003800000 */
.L_x_239:
        /* <DEDUP_REMOVED lines=11> */
.L_x_242:
[----:B------:R-:W-:Y:S05]  /*7830*/  BSYNC B1 ;  /* 0x0000000000017941 */ /* 0x000fea0003800000 */
.L_x_241:
        /* <DEDUP_REMOVED lines=12> */
.L_x_244:
[----:B------:R-:W-:Y:S05]  /*7900*/  BSYNC B1 ;  /* 0x0000000000017941 */ /* 0x000fea0003800000 */
.L_x_243:
        /* <DEDUP_REMOVED lines=10> */
.L_x_246:
[----:B------:R-:W-:Y:S05]  /*79b0*/  BSYNC B1 ;  /* 0x0000000000017941 */ /* 0x000fea0003800000 */
.L_x_245:
        /* <DEDUP_REMOVED lines=13> */
.L_x_248:
[----:B------:R-:W-:Y:S05]  /*7a90*/  BSYNC B1 ;  /* 0x0000000000017941 */ /* 0x000fea0003800000 */
.L_x_247:
        /* <DEDUP_REMOVED lines=11> */
.L_x_250:
[----:B------:R-:W-:Y:S05]  /*7b50*/  BSYNC B1 ;  /* 0x0000000000017941 */ /* 0x000fea0003800000 */
.L_x_249:
        /* <DEDUP_REMOVED lines=12> */
.L_x_252:
[----:B------:R-:W-:Y:S05]  /*7c20*/  BSYNC B1 ;  /* 0x0000000000017941 */ /* 0x000fea0003800000 */
.L_x_251:
        /* <DEDUP_REMOVED lines=10> */
.L_x_254:
[----:B------:R-:W-:Y:S05]  /*7cd0*/  BSYNC B1 ;  /* 0x0000000000017941 */ /* 0x000fea0003800000 */
.L_x_253:
        /* <DEDUP_REMOVED lines=13> */
.L_x_256:
[----:B------:R-:W-:Y:S05]  /*7db0*/  BSYNC B1 ;  /* 0x0000000000017941 */ /* 0x000fea0003800000 */
.L_x_255:
        /* <DEDUP_REMOVED lines=11> */
.L_x_258:
[----:B------:R-:W-:Y:S05]  /*7e70*/  BSYNC B1 ;  /* 0x0000000000017941 */ /* 0x000fea0003800000 */
.L_x_257:
        /* <DEDUP_REMOVED lines=12> */
.L_x_260:
[----:B------:R-:W-:Y:S05]  /*7f40*/  BSYNC B1 ;  /* 0x0000000000017941 */ /* 0x000fea0003800000 */
.L_x_259:
        /* <DEDUP_REMOVED lines=10> */
.L_x_262:
[----:B------:R-:W-:Y:S05]  /*7ff0*/  BSYNC B1 ;  /* 0x0000000000017941 */ /* 0x000fea0003800000 */
.L_x_261:
        /* <DEDUP_REMOVED lines=13> */
.L_x_264:
[----:B------:R-:W-:Y:S05]  /*80d0*/  BSYNC B1 ;  /* 0x0000000000017941 */ /* 0x000fea0003800000 */
.L_x_263:
        /* <DEDUP_REMOVED lines=11> */
.L_x_266:
[----:B------:R-:W-:Y:S05]  /*8190*/  BSYNC B1 ;  /* 0x0000000000017941 */ /* 0x000fea0003800000 */
.L_x_265:
[----:B------:R-:W-:Y:S01]  /*81a0*/  ISETP.GT.AND P2, PT, R5, 0xf1, PT ;  /* 0x000000f10500780c */ /* 0x000fe20003f44270 */
[----:B-----5:R-:W-:Y:S01]  /*81b0*/  IMAD R21, R167, R10, RZ ;  /* 0x0000000aa7157224 */ /* 0x020fe200078e02ff */
[----:B------:R-:W-:Y:S01]  /*81c0*/  BSSY B1, `(.L_x_267) ;  /* 0x000000a000017945 */ /* 0x000fe20003800000 */
[----:B------:R-:W-:Y:S01]  /*81d0*/  IMAD.X R29, R27, 0x1, R6, P5 ;  /* 0x000000011b1d7824 */ /* 0x000fe200028e0606 */
[----:B------:R-:W-:Y:S01]  /*81e0*/  ISETP.GT.AND P1, PT, R166, RZ, P2 ;  /* 0x000000ffa600720c */ /* 0x000fe20001724270 */
[----:B------:R-:W-:Y:S01]  /*81f0*/  IMAD R21, R144, R11, R21 ;  /* 0x0000000b90157224 */ /* 0x000fe200078e0215 */
[----:B------:R-:W-:-:S04]  /*8200*/  IADD3 R36, P5, R34, R4, RZ ;  /* 0x0000000422247210 */ /* 0x000fc80007fbe0ff */
[----:B------:R0:W-:Y:S01]  /*8210*/  @P6 STG.E desc[UR16][R28.64], R21 ;  /* 0x000000151c006986 */ /* 0x0001e2000c101910 */
[----:B------:R-:W-:-:S04]  /*8220*/  IADD3 R30, P6, R32, UR12, RZ ;  /* 0x0000000c201e7c10 */ /* 0x000fc8000ffde0ff */
[----:B------:R-:W-:Y:S02]  /*8230*/  IADD3.X R31, R33, UR13, RZ, P6, !PT ;  /* 0x0000000d211f7c10 */ /* 0x000fe4000b7fe4ff */
[----:B------:R-:W-:Y:S07]  /*8240*/  @!P1 BRA `(.L_x_268) ;  /* 0x0000000000049947 */ /* 0x000fee0003800000 */
[----:B------:R0:W5:Y:S02]  /*8250*/  LDG.E.LTC128B R167, desc[UR16][R30.64] ;  /* 0x000000101ea77981 */ /* 0x000164000c1e1920 */
.L_x_268:
[----:B------:R-:W-:Y:S05]  /*8260*/  BSYNC B1 ;  /* 0x0000000000017941 */ /* 0x000fea0003800000 */
.L_x_267:
        /* <DEDUP_REMOVED lines=10> */
.L_x_270:
[----:B------:R-:W-:Y:S05]  /*8310*/  BSYNC B1 ;  /* 0x0000000000017941 */ /* 0x000fea0003800000 */
.L_x_269:
        /* <DEDUP_REMOVED lines=13> */
.L_x_272:
[----:B------:R-:W-:Y:S05]  /*83f0*/  BSYNC B1 ;  /* 0x0000000000017941 */ /* 0x000fea0003800000 */
.L_x_271:
[----:B-1---5:R-:W-:Y:S01]  /*8400*/  IMAD R24, R167, R10, RZ ;  /* 0x0000000aa7187224 */ /* 0x022fe200078e02ff */
[----:B------:R-:W-:Y:S01]  /*8410*/  ISETP.GT.AND P6, PT, R166, RZ, P1 ;  /* 0x000000ffa600720c */ /* 0x000fe20000fc4270 */
[----:B------:R-:W-:Y:S01]  /*8420*/  IMAD.X R39, R35, 0x1, R19, P5 ;  /* 0x0000000123277824 */ /* 0x000fe200028e0613 */
[----:B------:R-:W-:Y:S01]  /*8430*/  BSSY B1, `(.L_x_273) ;  /* 0x0000008000017945 */ /* 0x000fe20003800000 */
[----:B------:R-:W-:Y:S01]  /*8440*/  IMAD R147, R147, R11, R24 ;  /* 0x0000000b93937224 */ /* 0x000fe200078e0218 */
[----:B0-----:R-:W-:-:S04]  /*8450*/  IADD3 R26, P3, R28, R4, RZ ;  /* 0x000000041c1a7210 */ /* 0x001fc80007f7e0ff */
[----:B------:R0:W-:Y:S05]  /*8460*/  @P2 STG.E desc[UR16][R38.64], R147 ;  /* 0x0000009326002986 */ /* 0x0001ea000c101910 */
[----:B------:R-:W-:Y:S05]  /*8470*/  @!P6 BRA `(.L_x_274) ;  /* 0x00000000000ce947 */ /* 0x000fea0003800000 */
[----:B------:R-:W-:-:S04]  /*8480*/  IADD3 R24, P2, R22, UR12, RZ ;  /* 0x0000000c16187c10 */ /* 0x000fc8000ff5e0ff */
[----:B------:R-:W-:-:S05]  /*8490*/  IADD3.X R25, R23, UR13, RZ, P2, !PT ;  /* 0x0000000d17197c10 */ /* 0x000fca00097fe4ff */
[----:B------:R1:W5:Y:S04]  /*84a0*/  LDG.E.LTC128B R167, desc[UR16][R24.64] ;  /* 0x0000001018a77981 */ /* 0x000368000c1e1920 */
.L_x_274:
[----:B------:R-:W-:Y:S05]  /*84b0*/  BSYNC B1 ;  /* 0x0000000000017941 */ /* 0x000fea0003800000 */
.L_x_273:
[----:B------:R-:W-:Y:S01]  /*84c0*/  ISETP.GT.AND P2, PT, R5, 0xf9, PT ;  /* 0x000000f90500780c */ /* 0x000fe20003f44270 */
[----:B-----5:R-:W-:Y:S01]  /*84d0*/  IMAD R21, R167, R10, RZ ;  /* 0x0000000aa7157224 */ /* 0x020fe200078e02ff */
[----:B------:R-:W-:Y:S01]  /*84e0*/  BSSY B1, `(.L_x_275) ;  /* 0x000000a000017945 */ /* 0x000fe20003800000 */
[----:B------:R-:W-:Y:S01]  /*84f0*/  IMAD.X R27, R29, 0x1, R6, P3 ;  /* 0x000000011d1b7824 */ /* 0x000fe200018e0606 */
[----:B------:R-:W-:Y:S01]  /*8500*/  ISETP.GT.AND P5, PT, R166, RZ, P2 ;  /* 0x000000ffa600720c */ /* 0x000fe200017a4270 */
[----:B------:R-:W-:Y:S01]  /*8510*/  IMAD R21, R148, R11, R21 ;  /* 0x0000000b94157224 */ /* 0x000fe200078e0215 */
[----:B-1----:R-:W-:-:S04]  /*8520*/  IADD3 R24, P3, R36, R4, RZ ;  /* 0x0000000424187210 */ /* 0x002fc80007f7e0ff */
[----:B------:R1:W-:Y:S01]  /*8530*/  @P6 STG.E desc[UR16][R26.64], R21 ;  /* 0x000000151a006986 */ /* 0x0003e2000c101910 */
[----:B------:R-:W-:-:S04]  /*8540*/  IADD3 R4, P6, R30, UR12, RZ ;  /* 0x0000000c1e047c10 */ /* 0x000fc8000ffde0ff */
[----:B------:R-:W-:Y:S02]  /*8550*/  IADD3.X R5, R31, UR13, RZ, P6, !PT ;  /* 0x0000000d1f057c10 */ /* 0x000fe4000b7fe4ff */
[----:B------:R-:W-:Y:S07]  /*8560*/  @!P5 BRA `(.L_x_276) ;  /* 0x000000000004d947 */ /* 0x000fee0003800000 */
[----:B------:R0:W5:Y:S02]  /*8570*/  LDG.E.LTC128B R167, desc[UR16][R4.64] ;  /* 0x0000001004a77981 */ /* 0x000164000c1e1920 */
.L_x_276:
[----:B------:R-:W-:Y:S05]  /*8580*/  BSYNC B1 ;  /* 0x0000000000017941 */ /* 0x000fea0003800000 */
.L_x_275:
[----:B0----5:R-:W-:Y:S01]  /*8590*/  IMAD R4, R167, R10, RZ ;  /* 0x0000000aa7047224 */ /* 0x021fe200078e02ff */
[----:B------:R-:W-:Y:S01]  /*85a0*/  ISETP.GT.AND P1, PT, R166, 0x8, P1 ;  /* 0x00000008a600780c */ /* 0x000fe20000f24270 */
        /* <DEDUP_REMOVED lines=9> */
.L_x_278:
[----:B------:R-:W-:Y:S05]  /*8640*/  BSYNC B1 ;  /* 0x0000000000017941 */ /* 0x000fea0003800000 */
.L_x_277:
[----:B------:R-:W-:Y:S01]  /*8650*/  ISETP.GT.AND P2, PT, R166, 0x8, P2 ;  /* 0x00000008a600780c */ /* 0x000fe20001744270 */
[----:B-1---5:R-:W-:Y:S01]  /*8660*/  IMAD R4, R167, R10, RZ ;  /* 0x0000000aa7047224 */ /* 0x022fe200078e02ff */
[----:B------:R-:W-:Y:S01]  /*8670*/  BSSY B1, `(.L_x_279) ;  /* 0x0000008000017945 */ /* 0x000fe20003800000 */
[----:B------:R-:W-:Y:S02]  /*8680*/  IMAD.X R27, R29, 0x1, R19, P6 ;  /* 0x000000011d1b7824 */ /* 0x000fe400030e0613 */
[----:B------:R-:W-:-:S05]  /*8690*/  IMAD R21, R150, R11, R4 ;  /* 0x0000000b96157224 */ /* 0x000fca00078e0204 */
[----:B------:R1:W-:Y:S01]  /*86a0*/  @P1 STG.E desc[UR16][R26.64], R21 ;  /* 0x000000151a001986 */ /* 0x0003e2000c101910 */
[----:B------:R-:W-:-:S04]  /*86b0*/  IADD3 R4, P1, R30, UR10, RZ ;  /* 0x0000000a1e047c10 */ /* 0x000fc8000ff3e0ff */
[----:B------:R-:W-:Y:S01]  /*86c0*/  IADD3.X R5, R31, UR11, RZ, P1, !PT ;  /* 0x0000000b1f057c10 */ /* 0x000fe20008ffe4ff */
[----:B------:R-:W-:Y:S08]  /*86d0*/  @!P2 BRA `(.L_x_280) ;  /* 0x000000000004a947 */ /* 0x000ff00003800000 */
[----:B------:R0:W5:Y:S02]  /*86e0*/  LDG.E.LTC128B R167, desc[UR16][R4.64] ;  /* 0x0000001004a77981 */ /* 0x000164000c1e1920 */
.L_x_280:
[----:B------:R-:W-:Y:S05]  /*86f0*/  BSYNC B1 ;  /* 0x0000000000017941 */ /* 0x000fea0003800000 */
.L_x_279:
[----:B------:R-:W-:Y:S05]  /*8700*/  @!P2 BRA `(.L_x_281) ;  /* 0x0000002c0024a947 */ /* 0x000fea0003800000 */
[----:B------:R-:W-:Y:S01]  /*8710*/  IADD3 R20, P1, R36, R20, RZ ;  /* 0x0000001424147210 */ /* 0x000fe20007f3e0ff */
[----:B0----5:R-:W-:-:S04]  /*8720*/  IMAD R4, R167, R10, RZ ;  /* 0x0000000aa7047224 */ /* 0x021fc800078e02ff */
[----:B-1----:R-:W-:Y:S02]  /*8730*/  IMAD.X R21, R37, 0x1, R19, P1 ;  /* 0x0000000125157824 */ /* 0x002fe400008e0613 */
[----:B------:R-:W-:-:S05]  /*8740*/  IMAD R151, R151, R11, R4 ;  /* 0x0000000b97977224 */ /* 0x000fca00078e0204 */
[----:B------:R0:W-:Y:S01]  /*8750*/  STG.E desc[UR16][R20.64], R151 ;  /* 0x0000009714007986 */ /* 0x0001e2000c101910 */
[----:B------:R-:W-:Y:S05]  /*8760*/  BRA `(.L_x_281) ;  /* 0x0000002c000c7947 */ /* 0x000fea0003800000 */
.L_x_30:
[----:B------:R-:W-:Y:S01]  /*8770*/  ISETP.GT.AND P2, PT, R5, 0x1, PT ;  /* 0x000000010500780c */ /* 0x000fe20003f44270 */
[----:B------:R-:W-:Y:S01]  /*8780*/  ULDC.64 UR10, c[0x0][0x6c0] ;  /* 0x0001b000000a7ab9 */ /* 0x000fe20000000a00 */
[----:B------:R-:W-:Y:S01]  /*8790*/  ISETP.GT.AND P1, PT, R166, 0x8, P1 ;  /* 0x00000008a600780c */ /* 0x000fe20000f24270 */
[-C--:B--2---:R-:W-:Y:S01]  /*87a0*/  IMAD R19, R24, R11.reuse, RZ ;  /* 0x0000000b18137224 */ /* 0x084fe200078e02ff */
[----:B------:R-:W-:Y:S01]  /*87b0*/  LEA R22, P6, R168, UR10, 0x2 ;  /* 0x0000000aa8167c11 */ /* 0x000fe2000f8c10ff */
[-C--:B------:R-:W-:Y:S01]  /*87c0*/  IMAD R155, R25, R11.reuse, RZ ;  /* 0x0000000b199b7224 */ /* 0x080fe200078e02ff */
[----:B------:R-:W-:Y:S01]  /*87d0*/  ISETP.GT.AND P3, PT, R166, RZ, P2 ;  /* 0x000000ffa600720c */ /* 0x000fe20001764270 */
[----:B------:R-:W-:Y:S01]  /*87e0*/  IMAD.SHL.U32 R6, R20, 0x20, RZ ;  /* 0x0000002014067824 */ /* 0x000fe200078e00ff */
[----:B------:R-:W-:Y:S01]  /*87f0*/  LEA.HI.X R23, R168, UR11, R173, 0x2, P6 ;  /* 0x0000000ba8177c11 */ /* 0x000fe2000b0f14ad */
[-C--:B------:R-:W-:Y:S01]  /*8800*/  IMAD R157, R26, R11.reuse, RZ ;  /* 0x0000000b1a9d7224 */ /* 0x080fe200078e02ff */
[----:B------:R-:W-:Y:S01]  /*8810*/  LEA R152, P6, R20, R22, 0x2 ;  /* 0x0000001614987211 */ /* 0x000fe200078c10ff */
[----:B------:R-:W-:Y:S01]  /*8820*/  IMAD R159, R27, R11, RZ ;  /* 0x0000000b1b9f7224 */ /* 0x000fe200078e02ff */
[----:B------:R-:W-:Y:S01]  /*8830*/  ISETP.GT.AND P2, PT, R166, 0x8, P2 ;  /* 0x00000008a600780c */ /* 0x000fe20001744270 */
[----:B------:R-:W-:Y:S01]  /*8840*/  @P5 STG.E desc[UR16][R22.64], R19 ;  /* 0x0000001316005986 */ /* 0x000fe2000c101910 */
[C-C-:B------:R-:W-:Y:S01]  /*8850*/  LEA.HI.X R153, R20.reuse, R23, R21.reuse, 0x2, P6 ;  /* 0x0000001714997211 */ /* 0x140fe200030f1415 */
[----:B------:R-:W-:Y:S01]  /*8860*/  IMAD R33, R33, R11, RZ ;  /* 0x0000000b21217224 */ /* 0x000fe200078e02ff */
[----:B------:R-:W-:Y:S01]  /*8870*/  SHF.L.U64.HI R4, R20, 0x5, R21 ;  /* 0x0000000514047819 */ /* 0x000fe20000010215 */
[----:B------:R-:W-:Y:S01]  /*8880*/  @P1 IMAD.MOV.U32 R20, RZ, RZ, R22 ;  /* 0x000000ffff141224 */ /* 0x000fe200078e0016 */
[----:B------:R-:W-:Y:S01]  /*8890*/  IADD3 R24, P5, R22, R6, RZ ;  /* 0x0000000616187210 */ /* 0x000fe20007fbe0ff */
[----:B------:R0:W-:Y:S01]  /*88a0*/  @P3 STG.E desc[UR16][R152.64], R155 ;  /* 0x0000009b98003986 */ /* 0x0001e2000c101910 */
[----:B------:R-:W-:Y:S01]  /*88b0*/  ISETP.GT.AND P3, PT, R5, 0x8, PT ;  /* 0x000000080500780c */ /* 0x000fe20003f64270 */
[----:B------:R-:W-:-:S02]  /*88c0*/  @P1 IMAD.MOV.U32 R21, RZ, RZ, R23 ;  /* 0x000000ffff151224 */ /* 0x000fc400078e0017 */
[--C-:B------:R-:W-:Y:S01]  /*88d0*/  IMAD.X R25, R23, 0x1, R4.reuse, P5 ;  /* 0x0000000117197824 */ /* 0x100fe200028e0604 */
[----:B------:R-:W-:Y:S01]  /*88e0*/  ISETP.GT.AND P6, PT, R166, RZ, P3 ;  /* 0x000000ffa600720c */ /* 0x000fe20001fc4270 */
[-C--:B------:R-:W-:Y:S01]  /*88f0*/  IMAD R35, R35, R11.reuse, RZ ;  /* 0x0000000b23237224 */ /* 0x080fe200078e02ff */
[----:B------:R1:W-:Y:S01]  /*8900*/  @P1 STG.E desc[UR16][R20.64+0x20], R157 ;  /* 0x0000209d14001986 */ /* 0x0003e2000c101910 */
[----:B------:R-:W-:Y:S01]  /*8910*/  ISETP.GT.AND P1, PT, R5, 0x9, PT ;  /* 0x000000090500780c */ /* 0x000fe20003f24270 */
[-C--:B------:R-:W-:Y:S01]  /*8920*/  IMAD R37, R37, R11.reuse, RZ ;  /* 0x0000000b25257224 */ /* 0x080fe200078e02ff */
[----:B------:R-:W-:Y:S01]  /*8930*/  IADD3 R26, P5, R152, R6, RZ ;  /* 0x00000006981a7210 */ /* 0x000fe20007fbe0ff */
[-C--:B------:R-:W-:Y:S01]  /*8940*/  IMAD R39, R39, R11.reuse, RZ ;  /* 0x0000000b27277224 */ /* 0x080fe200078e02ff */
[----:B------:R-:W-:Y:S01]  /*8950*/  ISETP.GT.AND P3, PT, R166, 0x8, P3 ;  /* 0x00000008a600780c */ /* 0x000fe20001f64270 */
[----:B0-----:R-:W-:Y:S02]  /*8960*/  IMAD R155, R28, R11, RZ ;  /* 0x0000000b1c9b7224 */ /* 0x001fe400078e02ff */
[----:B------:R-:W-:-:S02]  /*8970*/  IMAD.X R27, R153, 0x1, R4, P5 ;  /* 0x00000001991b7824 */ /* 0x000fc400028e0604 */
[-C--:B------:R-:W-:Y:S02]  /*8980*/  IMAD R41, R41, R11.reuse, RZ ;  /* 0x0000000b29297224 */ /* 0x080fe400078e02ff */
[----:B-1----:R-:W-:Y:S02]  /*8990*/  @P2 IMAD.MOV.U32 R20, RZ, RZ, R152 ;  /* 0x000000ffff142224 */ /* 0x002fe400078e0098 */
[----:B------:R-:W-:Y:S02]  /*89a0*/  @P2 IMAD.MOV.U32 R21, RZ, RZ, R153 ;  /* 0x000000ffff152224 */ /* 0x000fe400078e0099 */
[-C--:B------:R-:W-:Y:S02]  /*89b0*/  IMAD R157, R29, R11.reuse, RZ ;  /* 0x0000000b1d9d7224 */ /* 0x080fe400078e02ff */
[-C--:B------:R-:W-:Y:S01]  /*89c0*/  IMAD R43, R43, R11.reuse, RZ ;  /* 0x0000000b2b2b7224 */ /* 0x080fe200078e02ff */
[----:B------:R0:W-:Y:S01]  /*89d0*/  @P2 STG.E desc[UR16][R20.64+0x20], R159 ;  /* 0x0000209f14002986 */ /* 0x0001e2000c101910 */
[C---:B------:R-:W-:Y:S01]  /*89e0*/  ISETP.GT.AND P2, PT, R166.reuse, RZ, P1 ;  /* 0x000000ffa600720c */ /* 0x040fe20000f44270 */
[-C--:B------:R-:W-:Y:S01]  /*89f0*/  IMAD R45, R45, R11.reuse, RZ ;  /* 0x0000000b2d2d7224 */ /* 0x080fe200078e02ff */
[----:B------:R-:W-:Y:S01]  /*8a00*/  ISETP.GT.AND P1, PT, R166, 0x8, P1 ;  /* 0x00000008a600780c */ /* 0x000fe20000f24270 */
[----:B------:R1:W-:Y:S01]  /*8a10*/  @P6 STG.E desc[UR16][R24.64], R155 ;  /* 0x0000009b18006986 */ /* 0x0003e2000c101910 */
[----:B------:R-:W-:Y:S01]  /*8a20*/  IADD3 R19, P6, R6, 0x20, RZ ;  /* 0x0000002006137810 */ /* 0x000fe20007fde0ff */
[----:B------:R-:W-:-:S02]  /*8a30*/  IMAD R47, R47, R11, RZ ;  /* 0x0000000b2f2f7224 */ /* 0x000fc400078e02ff */
[----:B------:R-:W-:Y:S01]  /*8a40*/  IMAD R49, R49, R11, RZ ;  /* 0x0000000b31317224 */ /* 0x000fe200078e02ff */
[----:B------:R-:W-:Y:S01]  /*8a50*/  IADD3 R22, P5, R22, R19, RZ ;  /* 0x0000001316167210 */ /* 0x000fe20007fbe0ff */
[----:B------:R-:W-:Y:S02]  /*8a60*/  IMAD R51, R51, R11, RZ ;  /* 0x0000000b33337224 */ /* 0x000fe400078e02ff */
[----:B0-----:R-:W-:Y:S02]  /*8a70*/  IMAD.X R20, RZ, RZ, R4, P6 ;  /* 0x000000ffff147224 */ /* 0x001fe400030e0604 */
[----:B------:R0:W-:Y:S01]  /*8a80*/  @P2 STG.E desc[UR16][R26.64], R157 ;  /* 0x0000009d1a002986 */ /* 0x0001e2000c101910 */
[----:B------:R-:W-:Y:S01]  /*8a90*/  ISETP.GT.AND P2, PT, R5, 0x10, PT ;  /* 0x000000100500780c */ /* 0x000fe20003f44270 */
[----:B------:R-:W-:Y:S01]  /*8aa0*/  IMAD.X R23, R23, 0x1, R20, P5 ;  /* 0x0000000117177824 */ /* 0x000fe200028e0614 */
[----:B------:R-:W-:Y:S01]  /*8ab0*/  IADD3 R28, P5, R152, R19, RZ ;  /* 0x00000013981c7210 */ /* 0x000fe20007fbe0ff */
[-C--:B------:R-:W-:Y:S01]  /*8ac0*/  IMAD R21, R30, R11.reuse, RZ ;  /* 0x0000000b1e157224 */ /* 0x080fe200078e02ff */
[----:B------:R-:W-:Y:S01]  /*8ad0*/  IADD3 R30, P6, R24, R6, RZ ;  /* 0x00000006181e7210 */ /* 0x000fe20007fde0ff */
[----:B-1----:R-:W-:-:S02]  /*8ae0*/  IMAD R155, R31, R11, RZ ;  /* 0x0000000b1f9b7224 */ /* 0x002fc400078e02ff */
[----:B------:R-:W-:Y:S01]  /*8af0*/  IMAD.X R29, R153, 0x1, R20, P5 ;  /* 0x00000001991d7824 */ /* 0x000fe200028e0614 */
[----:B------:R-:W-:Y:S01]  /*8b00*/  ISETP.GT.AND P5, PT, R166, RZ, P2 ;  /* 0x000000ffa600720c */ /* 0x000fe200017a4270 */
[----:B------:R1:W-:Y:S01]  /*8b10*/  @P3 STG.E desc[UR16][R22.64], R21 ;  /* 0x0000001516003986 */ /* 0x0003e2000c101910 */
[----:B------:R-:W-:Y:S01]  /*8b20*/  ISETP.GT.AND P3, PT, R5, 0x11, PT ;  /* 0x000000110500780c */ /* 0x000fe20003f64270 */
[--C-:B------:R-:W-:Y:S01]  /*8b30*/  IMAD.X R31, R25, 0x1, R4.reuse, P6 ;  /* 0x00000001191f7824 */ /* 0x100fe200030e0604 */
[----:B------:R-:W-:Y:S01]  /*8b40*/  IADD3 R152, P6, R26, R6, RZ ;  /* 0x000000061a987210 */ /* 0x000fe20007fde0ff */
[----:B------:R2:W-:Y:S01]  /*8b50*/  @P1 STG.E desc[UR16][R28.64], R155 ;  /* 0x0000009b1c001986 */ /* 0x0005e2000c101910 */
[----:B------:R-:W-:Y:S01]  /*8b60*/  ISETP.GT.AND P1, PT, R166, RZ, P3 ;  /* 0x000000ffa600720c */ /* 0x000fe20001f24270 */
[-C--:B0-----:R-:W-:Y:S01]  /*8b70*/  IMAD R157, R32, R11.reuse, RZ ;  /* 0x0000000b209d7224 */ /* 0x081fe200078e02ff */
[C---:B------:R-:W-:Y:S01]  /*8b80*/  ISETP.GT.AND P2, PT, R166.reuse, 0x8, P2 ;  /* 0x00000008a600780c */ /* 0x040fe20001744270 */
[----:B------:R-:W-:Y:S01]  /*8b90*/  IMAD.X R153, R27, 0x1, R4, P6 ;  /* 0x000000011b997824 */ /* 0x000fe200030e0604 */
[----:B------:R-:W-:Y:S01]  /*8ba0*/  ISETP.GT.AND P3, PT, R166, 0x8, P3 ;  /* 0x00000008a600780c */ /* 0x000fe20001f64270 */
[----:B------:R-:W-:-:S02]  /*8bb0*/  IMAD R53, R53, R11, RZ ;  /* 0x0000000b35357224 */ /* 0x000fc400078e02ff */
[----:B------:R-:W-:Y:S01]  /*8bc0*/  @P5 STG.E desc[UR16][R30.64], R157 ;  /* 0x0000009d1e005986 */ /* 0x000fe2000c101910 */
[----:B-1----:R-:W-:Y:S01]  /*8bd0*/  IADD3 R22, P5, R24, R19, RZ ;  /* 0x0000001318167210 */ /* 0x002fe20007fbe0ff */
[-C--:B------:R-:W-:Y:S02]  /*8be0*/  IMAD R21, R34, R11.reuse, RZ ;  /* 0x0000000b22157224 */ /* 0x080fe400078e02ff */
[----:B------:R-:W-:Y:S02]  /*8bf0*/  IMAD R55, R55, R11, RZ ;  /* 0x0000000b37377224 */ /* 0x000fe400078e02ff */
[--C-:B------:R-:W-:Y:S01]  /*8c00*/  IMAD.X R23, R25, 0x1, R20.reuse, P5 ;  /* 0x0000000119177824 */ /* 0x100fe200028e0614 */
[----:B------:R-:W-:Y:S01]  /*8c10*/  IADD3 R24, P5, R26, R19, RZ ;  /* 0x000000131a187210 */ /* 0x000fe20007fbe0ff */
[----:B------:R0:W-:Y:S01]  /*8c20*/  @P1 STG.E desc[UR16][R152.64], R33 ;  /* 0x0000002198001986 */ /* 0x0001e2000c101910 */
[----:B------:R-:W-:Y:S01]  /*8c30*/  ISETP.GT.AND P1, PT, R5, 0x18, PT ;  /* 0x000000180500780c */ /* 0x000fe20003f24270 */
[-C--:B------:R-:W-:Y:S01]  /*8c40*/  IMAD R57, R57, R11.reuse, RZ ;  /* 0x0000000b39397224 */ /* 0x080fe200078e02ff */
[-C--:B------:R-:W-:Y:S01]  /*8c50*/  IADD3 R26, P6, R30, R6.reuse, RZ ;  /* 0x000000061e1a7210 */ /* 0x080fe20007fde0ff */
[----:B------:R-:W-:Y:S01]  /*8c60*/  IMAD.X R25, R27, 0x1, R20, P5 ;  /* 0x000000011b197824 */ /* 0x000fe200028e0614 */
[----:B------:R-:W-:Y:S01]  /*8c70*/  ISETP.GT.AND P5, PT, R166, RZ, P1 ;  /* 0x000000ffa600720c */ /* 0x000fe20000fa4270 */
[----:B------:R1:W-:Y:S01]  /*8c80*/  @P2 STG.E desc[UR16][R22.64], R21 ;  /* 0x0000001516002986 */ /* 0x0003e2000c101910 */
[----:B------:R-:W-:Y:S01]  /*8c90*/  ISETP.GT.AND P2, PT, R5, 0x19, PT ;  /* 0x000000190500780c */ /* 0x000fe20003f44270 */
[--C-:B------:R-:W-:Y:S01]  /*8ca0*/  IMAD.X R27, R31, 0x1, R4.reuse, P6 ;  /* 0x000000011f1b7824 */ /* 0x100fe200030e0604 */
[----:B--2---:R-:W-:Y:S01]  /*8cb0*/  IADD3 R28, P6, R152, R6, RZ ;  /* 0x00000006981c7210 */ /* 0x004fe20007fde0ff */
[----:B------:R2:W-:Y:S01]  /*8cc0*/  @P3 STG.E desc[UR16][R24.64], R35 ;  /* 0x0000002318003986 */ /* 0x0005e2000c101910 */
[----:B------:R-:W-:Y:S01]  /*8cd0*/  ISETP.GT.AND P3, PT, R166, RZ, P2 ;  /* 0x000000ffa600720c */ /* 0x000fe20001764270 */
[-C--:B0-----:R-:W-:Y:S01]  /*8ce0*/  IMAD R33, R36, R11.reuse, RZ ;  /* 0x0000000b24217224 */ /* 0x081fe200078e02ff */
[C---:B------:R-:W-:Y:S01]  /*8cf0*/  ISETP.GT.AND P1, PT, R166.reuse, 0x8, P1 ;  /* 0x00000008a600780c */ /* 0x040fe20000f24270 */
[----:B------:R-:W-:Y:S01]  /*8d00*/  IMAD.X R29, R153, 0x1, R4, P6 ;  /* 0x00000001991d7824 */ /* 0x000fe200030e0604 */
[----:B------:R-:W-:Y:S01]  /*8d10*/  ISETP.GT.AND P2, PT, R166, 0x8, P2 ;  /* 0x00000008a600780c */ /* 0x000fe20001744270 */
[----:B------:R-:W-:-:S02]  /*8d20*/  IMAD R59, R59, R11, RZ ;  /* 0x0000000b3b3b7224 */ /* 0x000fc400078e02ff */
[----:B------:R0:W-:Y:S01]  /*8d30*/  @P5 STG.E desc[UR16][R26.64], R33 ;  /* 0x000000211a005986 */ /* 0x0001e2000c101910 */
[----:B-1----:R-:W-:Y:S01]  /*8d40*/  IADD3 R22, P5, R30, R19, RZ ;  /* 0x000000131e167210 */ /* 0x002fe20007fbe0ff */
[-C--:B------:R-:W-:Y:S01]  /*8d50*/  IMAD R21, R38, R11.reuse, RZ ;  /* 0x0000000b26157224 */ /* 0x080fe200078e02ff */
[-C--:B------:R-:W-:Y:S01]  /*8d60*/  IADD3 R30, P6, R26, R6.reuse, RZ ;  /* 0x000000061a1e7210 */ /* 0x080fe20007fde0ff */
[----:B--2---:R-:W-:Y:S02]  /*8d70*/  IMAD R35, R40, R11, RZ ;  /* 0x0000000b28237224 */ /* 0x004fe400078e02ff */
[----:B------:R-:W-:Y:S01]  /*8d80*/  IMAD.X R23, R31, 0x1, R20, P5 ;  /* 0x000000011f177824 */ /* 0x000fe200028e0614 */
[----:B------:R-:W-:Y:S01]  /*8d90*/  IADD3 R24, P5, R152, R19, RZ ;  /* 0x0000001398187210 */ /* 0x000fe20007fbe0ff */
[----:B------:R-:W-:Y:S01]  /*8da0*/  @P3 STG.E desc[UR16][R28.64], R37 ;  /* 0x000000251c003986 */ /* 0x000fe2000c101910 */
[----:B------:R-:W-:Y:S01]  /*8db0*/  ISETP.GT.AND P3, PT, R5, 0x20, PT ;  /* 0x000000200500780c */ /* 0x000fe20003f64270 */
[----:B------:R-:W-:Y:S01]  /*8dc0*/  IMAD.X R31, R27, 0x1, R4, P6 ;  /* 0x000000011b1f7824 */ /* 0x000fe200030e0604 */
[----:B------:R-:W-:Y:S01]  /*8dd0*/  IADD3 R32, P6, R28, R6, RZ ;  /* 0x000000061c207210 */ /* 0x000fe20007fde0ff */
[----:B------:R-:W-:Y:S01]  /*8de0*/  IMAD.X R25, R153, 0x1, R20, P5 ;  /* 0x0000000199197824 */ /* 0x000fe200028e0614 */
[C---:B------:R-:W-:Y:S01]  /*8df0*/  ISETP.GT.AND P5, PT, R166.reuse, RZ, P3 ;  /* 0x000000ffa600720c */ /* 0x040fe20001fa4270 */
[----:B------:R1:W-:Y:S01]  /*8e00*/  @P1 STG.E desc[UR16][R22.64], R21 ;  /* 0x0000001516001986 */ /* 0x0003e2000c101910 */
[----:B------:R-:W-:Y:S01]  /*8e10*/  ISETP.GT.AND P1, PT, R5, 0x21, PT ;  /* 0x000000210500780c */ /* 0x000fe20003f24270 */
[----:B0-----:R-:W-:Y:S01]  /*8e20*/  IMAD.X R33, R29, 0x1, R4, P6 ;  /* 0x000000011d217824 */ /* 0x001fe200030e0604 */
[C---:B------:R-:W-:Y:S01]  /*8e30*/  ISETP.GT.AND P3, PT, R166.reuse, 0x8, P3 ;  /* 0x00000008a600780c */ /* 0x040fe20001f64270 */
[----:B------:R0:W-:Y:S01]  /*8e40*/  @P2 STG.E desc[UR16][R24.64], R39 ;  /* 0x0000002718002986 */ /* 0x0001e2000c101910 */
[C---:B------:R-:W-:Y:S01]  /*8e50*/  ISETP.GT.AND P2, PT, R166.reuse, RZ, P1 ;  /* 0x000000ffa600720c */ /* 0x040fe20000f44270 */
[-C--:B------:R-:W-:Y:S01]  /*8e60*/  IMAD R61, R61, R11.reuse, RZ ;  /* 0x0000000b3d3d7224 */ /* 0x080fe200078e02ff */
[----:B------:R-:W-:Y:S01]  /*8e70*/  ISETP.GT.AND P1, PT, R166, 0x8, P1 ;  /* 0x00000008a600780c */ /* 0x000fe20000f24270 */
[----:B------:R-:W-:-:S02]  /*8e80*/  IMAD R63, R63, R11, RZ ;  /* 0x0000000b3f3f7224 */ /* 0x000fc400078e02ff */
[----:B------:R-:W-:Y:S02]  /*8e90*/  IMAD R65, R65, R11, RZ ;  /* 0x0000000b41417224 */ /* 0x000fe400078e02ff */
[----:B------:R2:W-:Y:S01]  /*8ea0*/  @P5 STG.E desc[UR16][R30.64], R35 ;  /* 0x000000231e005986 */ /* 0x0005e2000c101910 */
[----:B-1----:R-:W-:Y:S01]  /*8eb0*/  IADD3 R22, P5, R26, R19, RZ ;  /* 0x000000131a167210 */ /* 0x002fe20007fbe0ff */
[-C--:B------:R-:W-:Y:S01]  /*8ec0*/  IMAD R21, R42, R11.reuse, RZ ;  /* 0x0000000b2a157224 */ /* 0x080fe200078e02ff */
[-C--:B------:R-:W-:Y:S01]  /*8ed0*/  IADD3 R26, P6, R30, R6.reuse, RZ ;  /* 0x000000061e1a7210 */ /* 0x080fe20007fde0ff */
[----:B------:R-:W-:Y:S02]  /*8ee0*/  IMAD R67, R67, R11, RZ ;  /* 0x0000000b43437224 */ /* 0x000fe400078e02ff */
[----:B------:R-:W-:Y:S01]  /*8ef0*/  IMAD.X R23, R27, 0x1, R20, P5 ;  /* 0x000000011b177824 */ /* 0x000fe200028e0614 */
[----:B0-----:R-:W-:Y:S01]  /*8f00*/  IADD3 R24, P5, R28, R19, RZ ;  /* 0x000000131c187210 */ /* 0x001fe20007fbe0ff */
[----:B------:R-:W-:Y:S01]  /*8f10*/  @P2 STG.E desc[UR16][R32.64], R41 ;  /* 0x0000002920002986 */ /* 0x000fe2000c101910 */
[----:B------:R-:W-:Y:S01]  /*8f20*/  ISETP.GT.AND P2, PT, R5, 0x28, PT ;  /* 0x000000280500780c */ /* 0x000fe20003f44270 */
[----:B------:R-:W-:Y:S01]  /*8f30*/  IMAD.X R27, R31, 0x1, R4, P6 ;  /* 0x000000011f1b7824 */ /* 0x000fe200030e0604 */
[----:B------:R-:W-:Y:S01]  /*8f40*/  IADD3 R28, P6, R32, R6, RZ ;  /* 0x00000006201c7210 */ /* 0x000fe20007fde0ff */
[----:B------:R-:W-:Y:S01]  /*8f50*/  IMAD.X R25, R29, 0x1, R20, P5 ;  /* 0x000000011d197824 */ /* 0x000fe200028e0614 */
[----:B------:R-:W-:Y:S01]  /*8f60*/  ISETP.GT.AND P5, PT, R166, RZ, P2 ;  /* 0x000000ffa600720c */ /* 0x000fe200017a4270 */
[----:B------:R0:W-:Y:S01]  /*8f70*/  @P3 STG.E desc[UR16][R22.64], R21 ;  /* 0x0000001516003986 */ /* 0x0001e2000c101910 */
[----:B------:R-:W-:Y:S01]  /*8f80*/  ISETP.GT.AND P3, PT, R5, 0x29, PT ;  /* 0x000000290500780c */ /* 0x000fe20003f64270 */
[-C--:B--2---:R-:W-:Y:S01]  /*8f90*/  IMAD R35, R44, R11.reuse, RZ ;  /* 0x0000000b2c237224 */ /* 0x084fe200078e02ff */
[C---:B------:R-:W-:Y:S01]  /*8fa0*/  ISETP.GT.AND P2, PT, R166.reuse, 0x8, P2 ;  /* 0x00000008a600780c */ /* 0x040fe20001744270 */
[----:B------:R1:W-:Y:S01]  /*8fb0*/  @P1 STG.E desc[UR16][R24.64], R43 ;  /* 0x0000002b18001986 */ /* 0x0003e2000c101910 */
[C---:B------:R-:W-:Y:S01]  /*8fc0*/  ISETP.GT.AND P1, PT, R166.reuse, RZ, P3 ;  /* 0x000000ffa600720c */ /* 0x040fe20001f24270 */
[----:B------:R-:W-:Y:S01]  /*8fd0*/  IMAD.X R29, R33, 0x1, R4, P6 ;  /* 0x00000001211d7824 */ /* 0x000fe200030e0604 */
[----:B------:R-:W-:Y:S01]  /*8fe0*/  ISETP.GT.AND P3, PT, R166, 0x8, P3 ;  /* 0x00000008a600780c */ /* 0x000fe20001f64270 */
[----:B------:R-:W-:-:S02]  /*8ff0*/  IMAD R69, R69, R11, RZ ;  /* 0x0000000b45457224 */ /* 0x000fc400078e02ff */
[----:B------:R-:W-:Y:S02]  /*9000*/  IMAD R71, R71, R11, RZ ;  /* 0x0000000b47477224 */ /* 0x000fe400078e02ff */
[----:B------:R2:W-:Y:S01]  /*9010*/  @P5 STG.E desc[UR16][R26.64], R35 ;  /* 0x000000231a005986 */ /* 0x0005e2000c101910 */
[----:B0-----:R-:W-:Y:S01]  /*9020*/  IADD3 R22, P5, R30, R19, RZ ;  /* 0x000000131e167210 */ /* 0x001fe20007fbe0ff */
[-C--:B------:R-:W-:Y:S01]  /*9030*/  IMAD R21, R46, R11.reuse, RZ ;  /* 0x0000000b2e157224 */ /* 0x080fe200078e02ff */
[-C--:B------:R-:W-:Y:S01]  /*9040*/  IADD3 R30, P6, R26, R6.reuse, RZ ;  /* 0x000000061a1e7210 */ /* 0x080fe20007fde0ff */
[----:B------:R-:W-:Y:S02]  /*9050*/  IMAD R73, R73, R11, RZ ;  /* 0x0000000b49497224 */ /* 0x000fe400078e02ff */
[----:B------:R-:W-:Y:S01]  /*9060*/  IMAD.X R23, R31, 0x1, R20, P5 ;  /* 0x000000011f177824 */ /* 0x000fe200028e0614 */
[----:B-1----:R-:W-:Y:S01]  /*9070*/  IADD3 R24, P5, R32, R19, RZ ;  /* 0x0000001320187210 */ /* 0x002fe20007fbe0ff */
        /* <DEDUP_REMOVED lines=307> */
[----:B--2---:R-:W-:Y:S01]  /*a3b0*/  IMAD R35, R100, R11, RZ ;  /* 0x0000000b64237224 */ /* 0x004fe200078e02ff */
[C---:B------:R-:W-:Y:S01]  /*a3c0*/  ISETP.GT.AND P3, PT, R166.reuse, 0x8, P3 ;  /* 0x00000008a600780c */ /* 0x040fe20001f64270 */
[----:B------:R1:W-:Y:S01]  /*a3d0*/  @P2 STG.E desc[UR16][R24.64], R99 ;  /* 0x0000006318002986 */ /* 0x0003e2000c101910 */
[C---:B------:R-:W-:Y:S01]  /*a3e0*/  ISETP.GT.AND P2, PT, R166.reuse, RZ, P1 ;  /* 0x000000ffa600720c */ /* 0x040fe20000f44270 */
[----:B------:R-:W-:Y:S01]  /*a3f0*/  IMAD.X R29, R33, 0x1, R4, P6 ;  /* 0x00000001211d7824 */ /* 0x000fe200030e0604 */
[----:B------:R-:W-:-:S05]  /*a400*/  ISETP.GT.AND P1, PT, R166, 0x8, P1 ;  /* 0x00000008a600780c */ /* 0x000fca0000f24270 */
[----:B------:R2:W-:Y:S01]  /*a410*/  @P5 STG.E desc[UR16][R26.64], R35 ;  /* 0x000000231a005986 */ /* 0x0005e2000c101910 */
[----:B0-----:R-:W-:Y:S01]  /*a420*/  IADD3 R22, P5, R30, R19, RZ ;  /* 0x000000131e167210 */ /* 0x001fe20007fbe0ff */
[----:B------:R-:W-:Y:S01]  /*a430*/  IMAD R21, R102, R11, RZ ;  /* 0x0000000b66157224 */ /* 0x000fe200078e02ff */
[----:B------:R-:W-:-:S03]  /*a440*/  IADD3 R30, P6, R26, R6, RZ ;  /* 0x000000061a1e7210 */ /* 0x000fc60007fde0ff */
        /* <DEDUP_REMOVED lines=219> */
[----:B-1----:R-:W-:-:S03]  /*b200*/  IADD3 R24, P6, R28, R19, RZ ;  /* 0x000000131c187210 */ /* 0x002fc60007fde0ff */
[--C-:B------:R-:W-:Y:S01]  /*b210*/  IMAD.X R23, R27, 0x1, R20.reuse, P5 ;  /* 0x000000011b177824 */ /* 0x100fe200028e0614 */
[----:B------:R-:W-:Y:S01]  /*b220*/  @P3 STG.E desc[UR16][R32.64], R145 ;  /* 0x0000009120003986 */ /* 0x000fe2000c101910 */
[----:B------:R-:W-:Y:S01]  /*b230*/  ISETP.GT.AND P3, PT, R5, 0xf8, PT ;  /* 0x000000f80500780c */ /* 0x000fe20003f64270 */
[----:B------:R-:W-:Y:S01]  /*b240*/  IMAD.X R25, R29, 0x1, R20, P6 ;  /* 0x000000011d197824 */ /* 0x000fe200030e0614 */
[----:B------:R-:W-:Y:S01]  /*b250*/  ISETP.GT.AND P5, PT, R5, 0xf9, PT ;  /* 0x000000f90500780c */ /* 0x000fe20003fa4270 */
[----:B------:R0:W-:Y:S01]  /*b260*/  @P1 STG.E desc[UR16][R22.64], R21 ;  /* 0x0000001516001986 */ /* 0x0001e2000c101910 */
[CC--:B------:R-:W-:Y:S02]  /*b270*/  IADD3 R26, P1, R30.reuse, R6.reuse, RZ ;  /* 0x000000061e1a7210 */ /* 0x0c0fe40007f3e0ff */
[----:B--2---:R-:W-:Y:S01]  /*b280*/  IADD3 R30, P6, R30, R19, RZ ;  /* 0x000000131e1e7210 */ /* 0x004fe20007fde0ff */
[----:B------:R1:W-:Y:S01]  /*b290*/  @P2 STG.E desc[UR16][R24.64], R147 ;  /* 0x0000009318002986 */ /* 0x0003e2000c101910 */
[C---:B------:R-:W-:Y:S01]  /*b2a0*/  ISETP.GT.AND P2, PT, R166.reuse, RZ, P3 ;  /* 0x000000ffa600720c */ /* 0x040fe20001f44270 */
[C---:B------:R-:W-:Y:S01]  /*b2b0*/  IMAD.X R27, R31.reuse, 0x1, R4, P1 ;  /* 0x000000011f1b7824 */ /* 0x040fe200008e0604 */
[----:B------:R-:W-:Y:S01]  /*b2c0*/  ISETP.GT.AND P1, PT, R166, RZ, P5 ;  /* 0x000000ffa600720c */ /* 0x000fe20002f24270 */
[----:B------:R-:W-:Y:S01]  /*b2d0*/  IMAD.X R31, R31, 0x1, R20, P6 ;  /* 0x000000011f1f7824 */ /* 0x000fe200030e0614 */
[----:B------:R-:W-:-:S02]  /*b2e0*/  IADD3 R28, P6, R32, R6, RZ ;  /* 0x00000006201c7210 */ /* 0x000fc40007fde0ff */
[----:B------:R-:W-:Y:S01]  /*b2f0*/  ISETP.GT.AND P3, PT, R166, 0x8, P3 ;  /* 0x00000008a600780c */ /* 0x000fe20001f64270 */
[----:B0-----:R-:W-:Y:S01]  /*b300*/  IMAD R21, R150, R11, RZ ;  /* 0x0000000b96157224 */ /* 0x001fe200078e02ff */
[----:B------:R-:W-:Y:S01]  /*b310*/  ISETP.GT.AND P5, PT, R166, 0x8, P5 ;  /* 0x00000008a600780c */ /* 0x000fe20002fa4270 */
[----:B------:R-:W-:Y:S01]  /*b320*/  IMAD.X R29, R33, 0x1, R4, P6 ;  /* 0x00000001211d7824 */ /* 0x000fe200030e0604 */
[----:B------:R-:W-:Y:S01]  /*b330*/  IADD3 R4, P6, R32, R19, RZ ;  /* 0x0000001320047210 */ /* 0x000fe20007fde0ff */
[----:B------:R-:W-:-:S04]  /*b340*/  IMAD R19, R148, R11, RZ ;  /* 0x0000000b94137224 */ /* 0x000fc800078e02ff */
[----:B------:R-:W-:Y:S01]  /*b350*/  IMAD.X R5, R33, 0x1, R20, P6 ;  /* 0x0000000121057824 */ /* 0x000fe200030e0614 */
[----:B------:R1:W-:Y:S04]  /*b360*/  @P2 STG.E desc[UR16][R26.64], R19 ;  /* 0x000000131a002986 */ /* 0x0003e8000c101910 */
[----:B------:R1:W-:Y:S04]  /*b370*/  @P1 STG.E desc[UR16][R28.64], R149 ;  /* 0x000000951c001986 */ /* 0x0003e8000c101910 */
[----:B------:R1:W-:Y:S04]  /*b380*/  @P3 STG.E desc[UR16][R30.64], R21 ;  /* 0x000000151e003986 */ /* 0x0003e8000c101910 */
[----:B------:R1:W-:Y:S02]  /*b390*/  @P5 STG.E desc[UR16][R4.64], R151 ;  /* 0x0000009704005986 */ /* 0x0003e4000c101910 */
.L_x_281:
[----:B------:R-:W-:Y:S05]  /*b3a0*/  BSYNC B0 ;  /* 0x0000000000007941 */ /* 0x000fea0003800000 */
.L_x_29:
[C---:B------:R-:W-:Y:S01]  /*b3b0*/  LEA R2, P1, R8.reuse, R2, 0x1 ;  /* 0x0000000208027211 */ /* 0x040fe200078208ff */
[----:B------:R-:W-:Y:S01]  /*b3c0*/  ULDC.64 UR10, c[0x0][0x750] ;  /* 0x0001d400000a7ab9 */ /* 0x000fe20000000a00 */
[----:B01----:R-:W-:Y:S01]  /*b3d0*/  IMAD.U32 R4, RZ, RZ, UR9 ;  /* 0x00000009ff047e24 */ /* 0x003fe2000f8e00ff */
[----:B------:R-:W-:Y:S01]  /*b3e0*/  PRMT R19, RZ, 0x7610, R19 ;  /* 0x00007610ff137816 */ /* 0x000fe20000000013 */
[----:B------:R-:W-:Y:S01]  /*b3f0*/  IMAD.MOV.U32 R6, RZ, RZ, -0x1 ;  /* 0xffffffffff067424 */ /* 0x000fe200078e00ff */
[----:B------:R-:W-:Y:S01]  /*b400*/  LEA.HI.X R3, R8, R3, R0, 0x1, P1 ;  /* 0x0000000308037211 */ /* 0x000fe200008f0c00 */
[----:B------:R0:W-:Y:S01]  /*b410*/  SYNCS.ARRIVE.TRANS64.A1T0 RZ, [R4+UR19], RZ ;  /* 0x000000ff04ff79a7 */ /* 0x0001e20008100013 */
[----:B------:R-:W-:Y:S01]  /*b420*/  ISETP.GE.U32.AND P1, PT, R2, UR10, PT ;  /* 0x0000000a02007c0c */ /* 0x000fe2000bf26070 */
[----:B------:R-:W-:-:S03]  /*b430*/  IMAD.MOV.U32 R5, RZ, RZ, -0x1 ;  /* 0xffffffffff057424 */ /* 0x000fc600078e00ff */
[----:B------:R-:W-:Y:S01]  /*b440*/  ISETP.GE.U32.AND.EX P1, PT, R3, UR11, PT, P1 ;  /* 0x0000000b03007c0c */ /* 0x000fe2000bf26110 */
[----:B0-----:R-:W-:-:S12]  /*b450*/  IMAD.MOV.U32 R4, RZ, RZ, -0x1 ;  /* 0xffffffffff047424 */ /* 0x001fd800078e00ff */
[----:B------:R-:W-:Y:S05]  /*b460*/  @P1 BRA `(.L_x_282) ;  /* 0x0000000400601947 */ /* 0x000fea0003800000 */
[----:B------:R-:W0:Y:S01]  /*b470*/  S2R R30, SR_CTAID.X ;  /* 0x00000000001e7919 */ /* 0x000e220000002500 */
[----:B------:R-:W1:Y:S01]  /*b480*/  LDC.64 R24, c[0x0][0x728] ;  /* 0x0001ca00ff187b82 */ /* 0x000e620000000a00 */
[----:B------:R-:W-:Y:S01]  /*b490*/  ULDC UR10, c[0x0][0x150] ;  /* 0x00005400000a7ab9 */ /* 0x000fe20000000800 */
[----:B----4-:R-:W-:Y:S01]  /*b4a0*/  IMAD.MOV.U32 R22, RZ, RZ, R2 ;  /* 0x000000ffff167224 */ /* 0x010fe200078e0002 */
[----:B--2---:R-:W2:Y:S01]  /*b4b0*/  S2R R32, SR_CTAID.Y ;  /* 0x0000000000207919 */ /* 0x004ea20000002600 */
[----:B------:R-:W-:-:S04]  /*b4c0*/  IMAD.MOV.U32 R23, RZ, RZ, R3 ;  /* 0x000000ffff177224 */ /* 0x000fc800078e0003 */
[----:B------:R-:W4:Y:S08]  /*b4d0*/  LDC R33, c[0x0][0x144] ;  /* 0x00005100ff217b82 */ /* 0x000f300000000800 */
[----:B------:R-:W2:Y:S08]  /*b4e0*/  LDC R6, c[0x0][0x730] ;  /* 0x0001cc00ff067b82 */ /* 0x000eb00000000800 */
[----:B------:R-:W2:Y:S01]  /*b4f0*/  LDC.64 R28, c[0x0][0x720] ;  /* 0x0001c800ff1c7b82 */ /* 0x000ea20000000a00 */
[----:B-1----:R-:W-:-:S04]  /*b500*/  ISETP.NE.U32.AND P1, PT, R24, RZ, PT ;  /* 0x000000ff1800720c */ /* 0x002fc80003f25070 */
[----:B------:R-:W-:Y:S02]  /*b510*/  ISETP.NE.AND.EX P1, PT, R25, RZ, PT, P1 ;  /* 0x000000ff1900720c */ /* 0x000fe40003f25310 */
[----:B0-----:R-:W-:-:S05]  /*b520*/  I2FP.F32.U32 R4, R30 ;  /* 0x0000001e00047245 */ /* 0x001fca0000201000 */
[----:B------:R-:W-:-:S04]  /*b530*/  FMUL R4, R4, UR10 ;  /* 0x0000000a04047c20 */ /* 0x000fc80008400000 */
[----:B------:R0:W1:Y:S02]  /*b540*/  F2I.U32.TRUNC.NTZ R31, R4 ;  /* 0x00000004001f7305 */ /* 0x000064000020f000 */
[----:B----4-:R-:W-:Y:S05]  /*b550*/  @!P1 BRA `(.L_x_283) ;  /* 0x0000000000289947 */ /* 0x010fea0003800000 */
[----:B------:R-:W4:Y:S02]  /*b560*/  LDC R5, c[0x0][0x734] ;  /* 0x0001cd00ff057b82 */ /* 0x000f240000000800 */
[----:B----4-:R-:W-:-:S05]  /*b570*/  IADD3 R19, P1, R2, R5, RZ ;  /* 0x0000000502137210 */ /* 0x010fca0007f3e0ff */
[----:B------:R-:W-:-:S04]  /*b580*/  IMAD.X R27, RZ, RZ, R3, P1 ;  /* 0x000000ffff1b7224 */ /* 0x000fc800008e0603 */
[----:B0-----:R-:W-:-:S04]  /*b590*/  IMAD.WIDE.U32 R4, R27, R24, RZ ;  /* 0x000000181b047225 */ /* 0x001fc800078e00ff */
[----:B------:R-:W-:-:S04]  /*b5a0*/  IMAD.WIDE.U32 R20, P1, R19, R25, R4 ;  /* 0x0000001913147225 */ /* 0x000fc80007820004 */
[----:B------:R-:W-:-:S04]  /*b5b0*/  IMAD.WIDE.U32 R4, R19, R24, RZ ;  /* 0x0000001813047225 */ /* 0x000fc800078e00ff */
[----:B------:R-:W-:Y:S01]  /*b5c0*/  IMAD.X R23, RZ, RZ, RZ, P1 ;  /* 0x000000ffff177224 */ /* 0x000fe200008e06ff */
[----:B------:R-:W-:Y:S01]  /*b5d0*/  IADD3 RZ, P1, R5, R20, RZ ;  /* 0x0000001405ff7210 */ /* 0x000fe20007f3e0ff */
[----:B------:R-:W-:-:S04]  /*b5e0*/  IMAD.MOV.U32 R22, RZ, RZ, R21 ;  /* 0x000000ffff167224 */ /* 0x000fc800078e0015 */
[----:B------:R-:W-:-:S08]  /*b5f0*/  IMAD.WIDE.U32.X R22, R27, R25, R22, P1 ;  /* 0x000000191b167225 */ /* 0x000fd000008e0416 */
.L_x_283:
[----:B------:R-:W4:Y:S01]  /*b600*/  LDC.64 R36, c[0x0][0x740] ;  /* 0x0001d000ff247b82 */ /* 0x000f220000000a00 */
[-C--:B--2---:R-:W-:Y:S01]  /*b610*/  SHF.R.U64 R26, R22, R6.reuse, R23 ;  /* 0x00000006161a7219 */ /* 0x084fe20000001217 */
[----:B-1----:R-:W-:Y:S01]  /*b620*/  IMAD.MOV R31, RZ, RZ, -R31 ;  /* 0x000000ffff1f7224 */ /* 0x002fe200078e0a1f */
[----:B0-----:R-:W-:Y:S01]  /*b630*/  SHF.R.U32.HI R4, RZ, R6, R23 ;  /* 0x00000006ff047219 */ /* 0x001fe20000011617 */
[----:B------:R-:W-:Y:S01]  /*b640*/  ULDC UR10, c[0x0][0x154] ;  /* 0x00005500000a7ab9 */ /* 0x000fe20000000800 */
[----:B------:R-:W-:Y:S01]  /*b650*/  IADD3 R19, P1, RZ, -R26, RZ ;  /* 0x8000001aff137210 */ /* 0x000fe20007f3e0ff */
[----:B------:R-:W-:Y:S02]  /*b660*/  IMAD R31, R33, R31, R30 ;  /* 0x0000001f211f7224 */ /* 0x000fe400078e021e */
[----:B------:R-:W0:Y:S01]  /*b670*/  LDC R20, c[0x0][0x718] ;  /* 0x0001c600ff147b82 */ /* 0x000e220000000800 */
[----:B------:R-:W-:Y:S02]  /*b680*/  IMAD.MOV.U32 R21, RZ, RZ, -0x1 ;  /* 0xffffffffff157424 */ /* 0x000fe400078e00ff */
[----:B------:R-:W-:-:S02]  /*b690*/  IMAD.X R5, RZ, RZ, ~R4, P1 ;  /* 0x000000ffff057224 */ /* 0x000fc400008e0e04 */
[----:B------:R-:W-:Y:S02]  /*b6a0*/  IMAD.MOV.U32 R23, RZ, RZ, 0x1 ;  /* 0x00000001ff177424 */ /* 0x000fe400078e00ff */
[-C--:B------:R-:W-:Y:S01]  /*b6b0*/  IMAD R6, R5, R28.reuse, RZ ;  /* 0x0000001c05067224 */ /* 0x080fe200078e02ff */
[----:B------:R-:W1:Y:S01]  /*b6c0*/  LDC R22, c[0x0][0x708] ;  /* 0x0001c200ff167b82 */ /* 0x000e620000000800 */
[----:B------:R-:W-:-:S04]  /*b6d0*/  IMAD.WIDE.U32 R4, R19, R28, R2 ;  /* 0x0000001c13047225 */ /* 0x000fc800078e0002 */
[----:B------:R-:W-:Y:S01]  /*b6e0*/  IMAD R19, R19, R29, R6 ;  /* 0x0000001d13137224 */ /* 0x000fe200078e0206 */
[----:B------:R-:W-:Y:S02]  /*b6f0*/  I2FP.F32.U32 R6, R32 ;  /* 0x0000002000067245 */ /* 0x000fe40000201000 */
[----:B------:R-:W2:Y:S01]  /*b700*/  LDC R34, c[0x0][0x758] ;  /* 0x0001d600ff227b82 */ /* 0x000ea20000000800 */
[----:B------:R-:W-:Y:S01]  /*b710*/  IMAD.IADD R5, R5, 0x1, R19 ;  /* 0x0000000105057824 */ /* 0x000fe200078e0213 */
[----:B----4-:R-:W-:Y:S01]  /*b720*/  ISETP.NE.U32.AND P1, PT, R36, RZ, PT ;  /* 0x000000ff2400720c */ /* 0x010fe20003f25070 */
[----:B------:R-:W-:-:S03]  /*b730*/  FMUL R19, R6, UR10 ;  /* 0x0000000a06137c20 */ /* 0x000fc60008400000 */
[----:B------:R-:W-:Y:S01]  /*b740*/  ISETP.NE.AND.EX P1, PT, R37, RZ, PT, P1 ;  /* 0x000000ff2500720c */ /* 0x000fe20003f25310 */
[----:B------:R4:W2:Y:S01]  /*b750*/  F2I.U32.TRUNC.NTZ R27, R19 ;  /* 0x00000013001b7305 */ /* 0x0008a2000020f000 */
[----:B------:R-:W3:Y:S01]  /*b760*/  LDC R29, c[0x0][0x148] ;  /* 0x00005200ff1d7b82 */ /* 0x000ee20000000800 */
[-CC-:B0-----:R-:W-:Y:S02]  /*b770*/  SHF.R.U64 R24, R4, R20.reuse, R5.reuse ;  /* 0x0000001404187219 */ /* 0x181fe40000001205 */
[----:B------:R-:W-:-:S05]  /*b780*/  SHF.R.U32.HI R5, RZ, R20, R5 ;  /* 0x00000014ff057219 */ /* 0x000fca0000011605 */
[----:B------:R-:W0:Y:S01]  /*b790*/  LDC R30, c[0x0][0x700] ;  /* 0x0001c000ff1e7b82 */ /* 0x000e220000000800 */
[-CC-:B-1----:R-:W-:Y:S02]  /*b7a0*/  SHF.R.U64 R6, R24, R22.reuse, R5.reuse ;  /* 0x0000001618067219 */ /* 0x182fe40000001205 */
[----:B------:R-:W-:-:S05]  /*b7b0*/  SHF.R.U32.HI R5, RZ, R22, R5 ;  /* 0x00000016ff057219 */ /* 0x000fca0000011605 */
[----:B------:R-:W1:Y:S01]  /*b7c0*/  LDC R35, c[0x0][0x748] ;  /* 0x0001d200ff237b82 */ /* 0x000e620000000800 */
[-CC-:B--2---:R-:W-:Y:S02]  /*b7d0*/  SHF.R.U64 R28, R6, R34.reuse, R5.reuse ;  /* 0x00000022061c7219 */ /* 0x184fe40000001205 */
[-C--:B------:R-:W-:Y:S02]  /*b7e0*/  SHF.L.U32 R21, R21, R34.reuse, RZ ;  /* 0x0000002215157219 */ /* 0x080fe400000006ff */
[-C--:B------:R-:W-:Y:S01]  /*b7f0*/  SHF.R.U32.HI R5, RZ, R34.reuse, R5 ;  /* 0x00000022ff057219 */ /* 0x080fe20000011605 */
[----:B------:R-:W-:Y:S01]  /*b800*/  IMAD.MOV.U32 R4, RZ, RZ, R28 ;  /* 0x000000ffff047224 */ /* 0x000fe200078e001c */
[----:B------:R-:W-:Y:S01]  /*b810*/  SHF.L.U32 R34, R23, R34, RZ ;  /* 0x0000002217227219 */ /* 0x000fe200000006ff */
[----:B------:R-:W2:Y:S01]  /*b820*/  LDC R38, c[0x0][0x738] ;  /* 0x0001ce00ff267b82 */ /* 0x000ea20000000800 */
[----:B------:R-:W-:-:S07]  /*b830*/  LOP3.LUT R33, RZ, R21, RZ, 0x33, !PT ;  /* 0x00000015ff217212 */ /* 0x000fce00078e33ff */
[----:B------:R-:W0:Y:S01]  /*b840*/  LDC R39, c[0x0][0x710] ;  /* 0x0001c400ff277b82 */ /* 0x000e220000000800 */
[----:B----4-:R-:W-:Y:S05]  /*b850*/  @!P1 BRA `(.L_x_284) ;  /* 0x0000000000289947 */ /* 0x010fea0003800000 */
[----:B------:R-:W4:Y:S02]  /*b860*/  LDC R19, c[0x0][0x74c] ;  /* 0x0001d300ff137b82 */ /* 0x000f240000000800 */
[----:B----4-:R-:W-:-:S05]  /*b870*/  IADD3 R19, P1, R28, R19, RZ ;  /* 0x000000131c137210 */ /* 0x010fca0007f3e0ff */
        /* <DEDUP_REMOVED lines=8> */
.L_x_284:
[----:B-1----:R-:W-:Y:S01]  /*b900*/  SHF.R.U64 R4, R4, R35, R5 ;  /* 0x0000002304047219 */ /* 0x002fe20000001205 */
[----:B0-----:R-:W-:Y:S01]  /*b910*/  VIADD R21, R30, 0xffffffff ;  /* 0xffffffff1e157836 */ /* 0x001fe20000000000 */
[----:B------:R-:W-:Y:S01]  /*b920*/  LOP3.LUT R19, R6, R33, RZ, 0xc0, !PT ;  /* 0x0000002106137212 */ /* 0x000fe200078ec0ff */
[----:B------:R-:W-:Y:S02]  /*b930*/  IMAD.MOV R27, RZ, RZ, -R27 ;  /* 0x000000ffff1b7224 */ /* 0x000fe400078e0a1b */
[----:B------:R-:W-:Y:S01]  /*b940*/  IMAD.MOV R5, RZ, RZ, -R4 ;  /* 0x000000ffff057224 */ /* 0x000fe200078e0a04 */
[----:B------:R-:W-:Y:S01]  /*b950*/  LOP3.LUT R21, R24, R21, RZ, 0xc0, !PT ;  /* 0x0000001518157212 */ /* 0x000fe200078ec0ff */
[----:B------:R-:W-:Y:S02]  /*b960*/  IMAD R6, R34, R4, R19 ;  /* 0x0000000422067224 */ /* 0x000fe400078e0213 */
[----:B---3--:R-:W-:Y:S02]  /*b970*/  @P4 IMAD R31, R29, R27, R32 ;  /* 0x0000001b1d1f4224 */ /* 0x008fe400078e0220 */
[----:B--2---:R-:W-:-:S02]  /*b980*/  IMAD R4, R5, R38, R28 ;  /* 0x0000002605047224 */ /* 0x004fc400078e021c */
[----:B------:R-:W-:Y:S02]  /*b990*/  IMAD R6, R6, R39, R31 ;  /* 0x0000002706067224 */ /* 0x000fe400078e021f */
[----:B------:R-:W-:Y:S02]  /*b9a0*/  IMAD R21, R4, R30, R21 ;  /* 0x0000001e04157224 */ /* 0x000fe400078e0215 */
[----:B------:R-:W-:Y:S02]  /*b9b0*/  IMAD.MOV.U32 R19, RZ, RZ, 0x1 ;  /* 0x00000001ff137424 */ /* 0x000fe400078e00ff */
[----:B------:R-:W-:Y:S01]  /*b9c0*/  IMAD.MOV.U32 R4, RZ, RZ, R26 ;  /* 0x000000ffff047224 */ /* 0x000fe200078e001a */
[----:B------:R-:W-:Y:S02]  /*b9d0*/  SEL R5, R21, R6, !P4 ;  /* 0x0000000615057207 */ /* 0x000fe40006000000 */
[----:B------:R-:W-:-:S07]  /*b9e0*/  SEL R6, R6, R21, !P4 ;  /* 0x0000001506067207 */ /* 0x000fce0006000000 */
.L_x_282:
[----:B------:R-:W-:Y:S02]  /*b9f0*/  LOP3.LUT P1, RZ, R19, 0xff, RZ, 0xc0, !PT ;  /* 0x000000ff13ff7812 */ /* 0x000fe4000782c0ff */
[----:B------:R-:W-:-:S11]  /*ba00*/  LOP3.LUT R164, R164, 0x1, RZ, 0x3c, !PT ;  /* 0x00000001a4a47812 */ /* 0x000fd600078e3cff */
[----:B------:R-:W-:Y:S05]  /*ba10*/  @P1 BRA `(.L_x_285) ;  /* 0xffffff5c00281947 */ /* 0x000fea000383ffff */
[----:B------:R-:W-:Y:S05]  /*ba20*/  EXIT ;  /* 0x000000000000794d */ /* 0x000fea0003800000 */
.L_x_17:
[----:B------:R-:W-:-:S08]  /*ba30*/  ISETP.NE.AND P0, PT, R13, RZ, PT ;  /* 0x000000ff0d00720c */ /* 0x000fd00003f05270 */
[----:B--23-5:R-:W0:-:S00]  /*ba40*/  USETMAXREG.DEALLOC.CTAPOOL 0x28 ;  /* 0x00000028000079c8 */ /* 0x02ce0000080e0500 */
[----:B------:R-:W-:Y:S05]  /*ba50*/  @P0 EXIT ;  /* 0x000000000000094d */ /* 0x000fea0003800000 */
[----:B0-----:R-:W-:Y:S01]  /*ba60*/  LOP3.LUT P0, RZ, R18, 0xff, RZ, 0xc0, !PT ;  /* 0x000000ff12ff7812 */ /* 0x001fe2000780c0ff */
[----:B------:R-:W-:Y:S02]  /*ba70*/  IMAD.MOV.U32 R12, RZ, RZ, 0x1 ;  /* 0x00000001ff0c7424 */ /* 0x000fe400078e00ff */
[----:B------:R-:W-:-:S10]  /*ba80*/  IMAD.MOV.U32 R13, RZ, RZ, RZ ;  /* 0x000000ffff0d7224 */ /* 0x000fd400078e00ff */
[----:B------:R-:W-:Y:S05]  /*ba90*/  @!P0 BRA `(.L_x_286) ;  /* 0x0000000c00708947 */ /* 0x000fea0003800000 */
[----:B------:R-:W0:Y:S01]  /*baa0*/  S2R R18, SR_CgaCtaId ;  /* 0x0000000000127919 */ /* 0x000e220000008800 */
[----:B------:R-:W-:Y:S01]  /*bab0*/  LOP3.LUT P0, RZ, R14, 0x1f, RZ, 0xc0, !PT ;  /* 0x0000001f0eff7812 */ /* 0x000fe2000780c0ff */
[----:B------:R-:W-:Y:S01]  /*bac0*/  ULDC UR5, c[0x0][0x758] ;  /* 0x0001d60000057ab9 */ /* 0x000fe20000000800 */
[----:B------:R-:W-:Y:S01]  /*bad0*/  UMOV UR7, 0xffffffff ;  /* 0xffffffff00077882 */ /* 0x000fe20000000000 */
[----:B------:R-:W-:Y:S01]  /*bae0*/  BSSY B0, `(.L_x_286) ;  /* 0x00000d7000007945 */ /* 0x000fe20003800000 */
[C---:B------:R-:W-:Y:S01]  /*baf0*/  ISETP.NE.AND P2, PT, R15.reuse, RZ, PT ;  /* 0x000000ff0f00720c */ /* 0x040fe20003f45270 */
[----:B------:R-:W-:Y:S01]  /*bb00*/  USHF.L.U32 UR7, UR7, UR5, URZ ;  /* 0x0000000507077299 */ /* 0x000fe2000800063f */
[----:B------:R-:W-:Y:S01]  /*bb10*/  ISETP.NE.OR P0, PT, R15, RZ, !P0 ;  /* 0x000000ff0f00720c */ /* 0x000fe20004705670 */
[----:B------:R-:W-:Y:S01]  /*bb20*/  IMAD.MOV.U32 R15, RZ, RZ, 0x1 ;  /* 0x00000001ff0f7424 */ /* 0x000fe200078e00ff */
[----:B------:R-:W-:Y:S01]  /*bb30*/  LOP3.LUT R14, R7, 0x2, RZ, 0xfc, !PT ;  /* 0x00000002070e7812 */ /* 0x000fe200078efcff */
[----:B------:R-:W-:Y:S01]  /*bb40*/  IMAD.MOV.U32 R12, RZ, RZ, 0x1 ;  /* 0x00000001ff0c7424 */ /* 0x000fe200078e00ff */
[----:B------:R-:W-:Y:S01]  /*bb50*/  ULDC UR4, c[0x0][0x700] ;  /* 0x0001c00000047ab9 */ /* 0x000fe20000000800 */
[----:B------:R-:W-:Y:S01]  /*bb60*/  IMAD.MOV.U32 R13, RZ, RZ, RZ ;  /* 0x000000ffff0d7224 */ /* 0x000fe200078e00ff */
[----:B------:R-:W-:Y:S01]  /*bb70*/  UMOV UR8, 0x1 ;  /* 0x0000000100087882 */ /* 0x000fe20000000000 */
[----:B------:R-:W-:-:S02]  /*bb80*/  UIADD3 UR29, UR6, 0x1, URZ ;  /* 0x00000001061d7890 */ /* 0x000fc4000fffe03f */
[----:B------:R-:W-:Y:S02]  /*bb90*/  UIADD3 UR4, UR4, -0x1, URZ ;  /* 0xffffffff04047890 */ /* 0x000fe4000fffe03f */
[----:B------:R-:W-:Y:S02]  /*bba0*/  USHF.L.U32 UR5, UR8, UR5, URZ ;  /* 0x0000000508057299 */ /* 0x000fe4000800063f */
[----:B------:R-:W-:Y:S01]  /*bbb0*/  ULOP3.LUT UR7, URZ, UR7, URZ, 0x33, !UPT ;  /* 0x000000073f077292 */ /* 0x000fe2000f8e333f */
[----:B------:R-:W-:Y:S01]  /*bbc0*/  ULDC.64 UR30, c[0x0][0x198] ;  /* 0x00006600001e7ab9 */ /* 0x000fe20000000a00 */
[C---:B0-----:R-:W-:Y:S02]  /*bbd0*/  IMAD.SHL.U32 R10, R18.reuse, 0x40, RZ ;  /* 0x00000040120a7824 */ /* 0x041fe400078e00ff */
[C---:B------:R-:W-:Y:S02]  /*bbe0*/  IMAD.SHL.U32 R17, R18.reuse, 0x20, RZ ;  /* 0x0000002012117824 */ /* 0x040fe400078e00ff */
[----:B------:R-:W-:Y:S01]  /*bbf0*/  IMAD.SHL.U32 R16, R18, 0x800, RZ ;  /* 0x0000080012107824 */ /* 0x000fe200078e00ff */
[----:B------:R-:W-:Y:S01]  /*bc00*/  R2UR UR10, R10 ;  /* 0x000000000a0a72ca */ /* 0x000fe200000e0000 */
[----:B------:R-:W-:Y:S01]  /*bc10*/  IMAD.SHL.U32 R18, R18, 0x200, RZ ;  /* 0x0000020012127824 */ /* 0x000fe200078e00ff */
[----:B------:R-:W-:-:S02]  /*bc20*/  LOP3.LUT R17, R17, 0x20, RZ, 0xc0, !PT ;  /* 0x0000002011117812 */ /* 0x000fc400078ec0ff */
[----:B------:R-:W-:Y:S02]  /*bc30*/  LOP3.LUT R16, R16, 0x800, RZ, 0xc0, !PT ;  /* 0x0000080010107812 */ /* 0x000fe400078ec0ff */
[----:B------:R-:W-:-:S07]  /*bc40*/  LOP3.LUT R18, R18, 0x200, RZ, 0xc0, !PT ;  /* 0x0000020012127812 */ /* 0x000fce00078ec0ff */
[----:B------:R-:W-:-:S12]  /*bc50*/  ULOP3.LUT UR10, UR10, 0x40, URZ, 0xc0, !UPT ;  /* 0x000000400a0a7892 */ /* 0x000fd8000f8ec03f */
.L_x_298:
[----:B------:R-:W-:-:S03]  /*bc60*/  UMOV UR8, 0xffffffff ;  /* 0xffffffff00087882 */ /* 0x000fc60000000000 */
[----:B------:R-:W-:Y:S05]  /*bc70*/  BRA.DIV UR8, `(.L_x_287) ;  /* 0x0000001208487947 */ /* 0x000fea000b800000 */
[----:B------:R-:W-:-:S13]  /*bc80*/  ELECT P1, URZ, PT ;  /* 0x00000000003f782f */ /* 0x000fda0003820000 */
.L_x_313:
[----:B------:R-:W0:Y:S01]  /*bc90*/  LDC R10, c[0x0][0x604] ;  /* 0x00018100ff0a7b82 */ /* 0x000e220000000800 */
[----:B------:R-:W-:Y:S01]  /*bca0*/  BSSY B1, `(.L_x_288) ;  /* 0x0000047000017945 */ /* 0x000fe20003800000 */
[----:B0-----:R-:W-:-:S13]  /*bcb0*/  ISETP.LT.OR P1, PT, R10, 0x1, !P1 ;  /* 0x000000010a00780c */ /* 0x001fda0004f21670 */
[----:B------:R-:W-:Y:S05]  /*bcc0*/  @P1 BRA `(.L_x_289) ;  /* 0x0000000400101947 */ /* 0x000fea0003800000 */
[----:B------:R-:W-:Y:S02]  /*bcd0*/  IMAD.SHL.U32 R20, R5, 0x100, RZ ;  /* 0x0000010005147824 */ /* 0x000fe400078e00ff */
[----:B------:R-:W-:Y:S02]  /*bce0*/  IMAD R27, R6, 0x40, R17 ;  /* 0x00000040061b7824 */ /* 0x000fe400078e0211 */
[----:B------:R-:W-:Y:S02]  /*bcf0*/  IMAD.MOV.U32 R23, RZ, RZ, RZ ;  /* 0x000000ffff177224 */ /* 0x000fe400078e00ff */
[----:B------:R-:W-:Y:S02]  /*bd00*/  IMAD.MOV.U32 R24, RZ, RZ, RZ ;  /* 0x000000ffff187224 */ /* 0x000fe400078e00ff */
[----:B------:R-:W-:Y:S02]  /*bd10*/  IMAD.U32 R25, RZ, RZ, UR29 ;  /* 0x0000001dff197e24 */ /* 0x000fe4000f8e00ff */
[----:B------:R-:W-:-:S02]  /*bd20*/  IMAD.MOV.U32 R5, RZ, RZ, R12 ;  /* 0x000000ffff057224 */ /* 0x000fc400078e000c */
[----:B------:R-:W-:Y:S02]  /*bd30*/  IMAD.MOV.U32 R11, RZ, RZ, R13 ;  /* 0x000000ffff0b7224 */ /* 0x000fe400078e000d */
[----:B------:R-:W-:-:S07]  /*bd40*/  IMAD.MOV.U32 R26, RZ, RZ, RZ ;  /* 0x000000ffff1a7224 */ /* 0x000fce00078e00ff */
.L_x_293:
[----:B------:R-:W0:Y:S01]  /*bd50*/  S2R R19, SR_CgaCtaId ;  /* 0x0000000000137919 */ /* 0x000e220000008800 */
[----:B------:R-:W-:-:S04]  /*bd60*/  MOV R10, 0x400 ;  /* 0x00000400000a7802 */ /* 0x000fc80000000f00 */
[----:B0-----:R-:W-:Y:S02]  /*bd70*/  LEA R22, R19, R10, 0x18 ;  /* 0x0000000a13167211 */ /* 0x001fe400078ec0ff */
[----:B------:R-:W-:Y:S01]  /*bd80*/  SHF.L.U32 R10, R5, 0x1f, RZ ;  /* 0x0000001f050a7819 */ /* 0x000fe200000006ff */
[----:B------:R-:W0:Y:S02]  /*bd90*/  @!P2 LDC R19, c[0x0][0x640] ;  /* 0x00019000ff13ab82 */ /* 0x000e240000000800 */
[----:B------:R-:W-:-:S04]  /*bda0*/  IMAD R21, R11, 0x8, R22 ;  /* 0x000000080b157824 */ /* 0x000fc800078e0216 */
[----:B------:R-:W1:Y:S02]  /*bdb0*/  SYNCS.PHASECHK.TRANS64.TRYWAIT P1, [R21+URZ+0x30], R10 ;  /* 0x0000300a150075a7 */ /* 0x000e64000802017f */
[----:B-1----:R-:W-:Y:S05]  /*bdc0*/  @!P1 BRA `(.L_x_290) ;  /* 0x0000001000149947 */ /* 0x002fea0003800000 */
.L_x_314:
[----:B-1----:R-:W-:Y:S01]  /*bdd0*/  PRMT R10, R14, 0x9910, RZ ;  /* 0x000099100e0a7816 */ /* 0x002fe200000000ff */
[----:B0-----:R0:W-:Y:S03]  /*bde0*/  @!P2 SYNCS.ARRIVE.TRANS64 RZ, [R21+URZ], R19 ;  /* 0x0000001315ffa9a7 */ /* 0x0011e6000800003f */
[----:B------:R-:W-:-:S13]  /*bdf0*/  ISETP.NE.AND P1, PT, R10, 0x2, PT ;  /* 0x000000020a00780c */ /* 0x000fda0003f25270 */
[----:B0-----:R-:W-:Y:S05]  /*be00*/  @P1 BRA `(.L_x_291) ;  /* 0x0000000000041947 */ /* 0x001fea0003800000 */
[----:B------:R-:W-:Y:S01]  /*be10*/  BPT.TRAP 0x1 ;  /* 0x000000040000795c */ /* 0x000fe20000300000 */
.L_x_291:
[----:B------:R-:W-:Y:S05]  /*be20*/  @P0 BRA `(.L_x_292) ;  /* 0x0000000000040947 */ /* 0x000fea0003800000 */
[----:B------:R-:W-:Y:S01]  /*be30*/  BPT.TRAP 0x1 ;  /* 0x000000040000795c */ /* 0x000fe20000300000 */
.L_x_292:
[C---:B------:R-:W-:Y:S01]  /*be40*/  IMAD R10, R11.reuse, 0x1000, R16 ;  /* 0x000010000b0a7824 */ /* 0x040fe200078e0210 */
[----:B------:R-:W-:Y:S01]  /*be50*/  R2UR UR13, R22 ;  /* 0x00000000160d72ca */ /* 0x000fe200000e0000 */
[----:B------:R-:W-:Y:S01]  /*be60*/  IMAD R22, R11, 0x8000, R22 ;  /* 0x000080000b167824 */ /* 0x000fe200078e0216 */
[----:B------:R-:W-:Y:S01]  /*be70*/  R2UR UR25, R21 ;  /* 0x00000000151972ca */ /* 0x000fe200000e0000 */
[----:B------:R-:W-:Y:S01]  /*be80*/  VIADD R25, R25, 0xffffffff ;  /* 0xffffffff19197836 */ /* 0x000fe20000000000 */
[----:B------:R-:W-:Y:S01]  /*be90*/  R2UR UR24, R10 ;  /* 0x000000000a1872ca */ /* 0x000fe200000e0000 */
[----:B------:R-:W-:Y:S01]  /*bea0*/  IMAD R10, R11, 0x400, R18 ;  /* 0x000004000b0a7824 */ /* 0x000fe200078e0212 */
[----:B------:R-:W-:Y:S01]  /*beb0*/  R2UR UR16, R22 ;  /* 0x00000000161072ca */ /* 0x000fe200000e0000 */
[----:B------:R-:W-:Y:S01]  /*bec0*/  UIADD3 UR14, UP0, UR30, 0xf0, URZ ;  /* 0x000000f01e0e7890 */ /* 0x000fe2000ff1e03f */
[----:B------:R-:W-:Y:S01]  /*bed0*/  R2UR UR28, R4 ;  /* 0x00000000041c72ca */ /* 0x000fe200000e0000 */
[----:B------:R-:W-:Y:S01]  /*bee0*/  UIADD3 UR32, UP1, UR30, 0x1f0, URZ ;  /* 0x000001f01e207890 */ /* 0x000fe2000ff3e03f */
[----:B------:R-:W-:Y:S01]  /*bef0*/  R2UR UR8, R10 ;  /* 0x000000000a0872ca */ /* 0x000fe200000e0000 */
[----:B------:R-:W-:Y:S01]  /*bf00*/  UIADD3 UR34, UP2, UR30, 0x2f0, URZ ;  /* 0x000002f01e227890 */ /* 0x000fe2000ff5e03f */
[----:B------:R-:W-:Y:S01]  /*bf10*/  R2UR UR26, R24 ;  /* 0x00000000181a72ca */ /* 0x000fe200000e0000 */
[----:B------:R-:W-:Y:S01]  /*bf20*/  UIADD3.X UR15, URZ, UR31, URZ, UP0, !UPT ;  /* 0x0000001f3f0f7290 */ /* 0x000fe200087fe43f */
[----:B------:R-:W-:Y:S01]  /*bf30*/  R2UR UR27, R27 ;  /* 0x000000001b1b72ca */ /* 0x000fe200000e0000 */
[----:B------:R-:W-:Y:S01]  /*bf40*/  UIADD3.X UR33, URZ, UR31, URZ, UP1, !UPT ;  /* 0x0000001f3f217290 */ /* 0x000fe20008ffe43f */
[----:B------:R-:W-:Y:S01]  /*bf50*/  R2UR UR11, R6 ;  /* 0x00000000060b72ca */ /* 0x000fe200000e0000 */
[----:B------:R-:W-:Y:S01]  /*bf60*/  UIADD3 UR24, UR13, 0x180, UR24 ;  /* 0x000001800d187890 */ /* 0x000fe2000fffe018 */
[----:B------:R-:W-:Y:S01]  /*bf70*/  R2UR UR12, R26 ;  /* 0x000000001a0c72ca */ /* 0x000fe200000e0000 */
[----:B------:R-:W-:Y:S01]  /*bf80*/  VIADD R11, R11, 0x1 ;  /* 0x000000010b0b7836 */ /* 0x000fe20000000000 */
[----:B------:R-:W-:Y:S01]  /*bf90*/  R2UR UR18, R23 ;  /* 0x00000000171272ca */ /* 0x000fe200000e0000 */
[----:B------:R-:W-:Y:S01]  /*bfa0*/  UIADD3.X UR35, URZ, UR31, URZ, UP2, !UPT ;  /* 0x0000001f3f237290 */ /* 0x000fe200097fe43f */
[----:B------:R-:W-:Y:S01]  /*bfb0*/  R2UR UR19, R20 ;  /* 0x00000000141372ca */ /* 0x000fe200000e0000 */
[----:B------:R-:W-:Y:S01]  /*bfc0*/  UIADD3 UR8, UR13, 0x36180, UR8 ;  /* 0x000361800d087890 */ /* 0x000fe2000fffe008 */
[----:B------:R-:W-:Y:S01]  /*bfd0*/  ISETP.GT.AND P3, PT, R25, 0x1, PT ;  /* 0x000000011900780c */ /* 0x000fe20003f64270 */
[----:B------:R-:W-:Y:S01]  /*bfe0*/  UIADD3 UR16, UR16, 0x6180, URZ ;  /* 0x0000618010107890 */ /* 0x000fe2000fffe03f */
[C---:B------:R-:W-:Y:S01]  /*bff0*/  ISETP.NE.AND P1, PT, R11.reuse, 0x6, PT ;  /* 0x000000060b00780c */ /* 0x040fe20003f25270 */
[----:B------:R-:W-:Y:S01]  /*c000*/  UMOV UR21, 0x30000 ;  /* 0x0003000000157882 */ /* 0x000fe20000000000 */
[----:B------:R-:W-:Y:S01]  /*c010*/  UMOV UR22, 0x0 ;  /* 0x0000000000167882 */ /* 0x000fe20000000000 */
[----:B------:R-:W-:Y:S01]  /*c020*/  UMOV UR23, 0x10000000 ;  /* 0x1000000000177882 */ /* 0x000fe20000000000 */
[----:B------:R-:W-:Y:S01]  /*c030*/  UMOV UR9, UR25 ;  /* 0x0000001900097c82 */ /* 0x000fe20008000000 */
[----:B------:R-:W-:Y:S01]  /*c040*/  UMOV UR13, UR28 ;  /* 0x0000001c000d7c82 */ /* 0x000fe20008000000 */
[----:B------:R-:W-:Y:S01]  /*c050*/  UMOV UR17, UR25 ;  /* 0x0000001900117c82 */ /* 0x000fe20008000000 */
[----:B------:R0:W-:Y:S01]  /*c060*/  UTMALDG.3D.MULTICAST [UR24], [UR14], UR21, desc[UR22] ;  /* 0x000016180e0073b4 */ /* 0x0001e20008011815 */
[----:B------:R-:W-:Y:S01]  /*c070*/  UMOV UR20, UR28 ;  /* 0x0000001c00147c82 */ /* 0x000fe20008000000 */
[----:B------:R-:W-:Y:S01]  /*c080*/  SEL R10, RZ, 0x1, P1 ;  /* 0x00000001ff0a7807 */ /* 0x000fe20000800000 */
[----:B------:R-:W-:Y:S01]  /*c090*/  VIADD R26, R26, 0x1 ;  /* 0x000000011a1a7836 */ /* 0x000fe20000000000 */
[----:B------:R-:W-:Y:S01]  /*c0a0*/  SEL R11, R11, RZ, P1 ;  /* 0x000000ff0b0b7207 */ /* 0x000fe20000800000 */
[----:B------:R-:W-:Y:S01]  /*c0b0*/  VIADD R24, R24, 0x40 ;  /* 0x0000004018187836 */ /* 0x000fe20000000000 */
[----:B------:R-:W-:Y:S01]  /*c0c0*/  LOP3.LUT R5, R5, R10, RZ, 0x3c, !PT ;  /* 0x0000000a05057212 */ /* 0x000fe200078e3cff */
[----:B------:R-:W-:Y:S01]  /*c0d0*/  VIADD R23, R23, 0x80 ;  /* 0x0000008017177836 */ /* 0x000fe20000000000 */
[----:B------:R0:W-:Y:S01]  /*c0e0*/  UTMALDG.4D.MULTICAST [UR8], [UR32], UR21, desc[UR22] ;  /* 0x00001608200073b4 */ /* 0x0001e20008019815 */
[----:B------:R0:W-:Y:S02]  /*c0f0*/  UTMALDG.3D [UR16], [UR34], desc[UR22] ;  /* 0x00001610220075b4 */ /* 0x0001e40008011000 */
[----:B0-----:R-:W-:Y:S05]  /*c100*/  @P3 BRA `(.L_x_293) ;  /* 0xfffffffc00103947 */ /* 0x001fea000383ffff */
.L_x_289:
[----:B------:R-:W-:Y:S05]  /*c110*/  BSYNC B1 ;  /* 0x0000000000017941 */ /* 0x000fea0003800000 */
.L_x_288:
[----:B------:R-:W-:Y:S01]  /*c120*/  LOP3.LUT P5, RZ, R15, 0xff, RZ, 0xc0, !PT ;  /* 0x000000ff0fff7812 */ /* 0x000fe200078ac0ff */
[----:B------:R-:W-:Y:S01]  /*c130*/  VIADD R6, R13, UR6 ;  /* 0x000000060d067c36 */ /* 0x000fe20008000000 */
[----:B------:R-:W-:Y:S01]  /*c140*/  ULDC.64 UR8, c[0x0][0x750] ;  /* 0x0001d40000087ab9 */ /* 0x000fe20000000a00 */
[----:B------:R-:W-:Y:S01]  /*c150*/  IMAD.U32 R11, RZ, RZ, UR6 ;  /* 0x00000006ff0b7e24 */ /* 0x000fe2000f8e00ff */
[----:B------:R-:W-:Y:S01]  /*c160*/  UISETP.GE.U32.AND UP0, UPT, UR6, 0x6, UPT ;  /* 0x000000060600788c */ /* 0x000fe2000bf06070 */
[----:B------:R-:W-:Y:S01]  /*c170*/  BSSY B1, `(.L_x_294) ;  /* 0x000006b000017945 */ /* 0x000fe20003800000 */
[----:B------:R-:W-:Y:S02]  /*c180*/  ISETP.GT.U32.AND P1, PT, R6, 0x5, PT ;  /* 0x000000050600780c */ /* 0x000fe40003f24070 */
[----:B------:R-:W-:Y:S02]  /*c190*/  PRMT R15, RZ, 0x7610, R15 ;  /* 0x00007610ff0f7816 */ /* 0x000fe4000000000f */
[----:B------:R-:W-:-:S02]  /*c1a0*/  ISETP.LT.U32.AND P1, PT, R11, 0x6, P1 ;  /* 0x000000060b00780c */ /* 0x000fc40000f21070 */
[----:B------:R-:W-:Y:S01]  /*c1b0*/  PLOP3.LUT P3, PT, PT, PT, UP0, 0x80, 0x0 ;  /* 0x000000000000781c */ /* 0x000fe20003f6f008 */
[----:B------:R-:W0:Y:S01]  /*c1c0*/  @P5 S2R R5, SR_CgaCtaId ;  /* 0x0000000000055919 */ /* 0x000e220000008800 */
[----:B------:R-:W-:-:S04]  /*c1d0*/  @P5 MOV R4, 0x400 ;  /* 0x0000040000045802 */ /* 0x000fc80000000f00 */
[----:B0-----:R-:W-:Y:S01]  /*c1e0*/  @P5 LEA R10, R5, R4, 0x18 ;  /* 0x00000004050a5211 */ /* 0x001fe200078ec0ff */
[----:B------:R-:W-:-:S03]  /*c1f0*/  IMAD.WIDE.U32 R4, R6, -0x55555555, RZ ;  /* 0xaaaaaaab06047825 */ /* 0x000fc600078e00ff */
[----:B------:R0:W-:Y:S01]  /*c200*/  @P5 SYNCS.ARRIVE.TRANS64.A1T0 RZ, [R10+URZ+0x98], RZ ;  /* 0x000098ff0aff59a7 */ /* 0x0001e2000810003f */
[----:B------:R-:W-:Y:S01]  /*c210*/  IADD3 R2, P5, R2, R8, RZ ;  /* 0x0000000802027210 */ /* 0x000fe20007fbe0ff */
[----:B------:R-:W-:Y:S01]  /*c220*/  IMAD.MOV.U32 R4, RZ, RZ, -0x1 ;  /* 0xffffffffff047424 */ /* 0x000fe200078e00ff */
[----:B------:R-:W-:Y:S02]  /*c230*/  SHF.R.U32.HI R11, RZ, 0x2, R5 ;  /* 0x00000002ff0b7819 */ /* 0x000fe40000011605 */
[----:B------:R-:W-:Y:S01]  /*c240*/  SEL R5, RZ, 0x1, !P1 ;  /* 0x00000001ff057807 */ /* 0x000fe20004800000 */
[----:B------:R-:W-:Y:S01]  /*c250*/  IMAD.X R3, R3, 0x1, R0, P5 ;  /* 0x0000000103037824 */ /* 0x000fe200028e0600 */
[----:B------:R-:W-:Y:S01]  /*c260*/  ISETP.GE.U32.AND P1, PT, R2, UR8, PT ;  /* 0x0000000802007c0c */ /* 0x000fe2000bf26070 */
[----:B------:R-:W-:Y:S01]  /*c270*/  IMAD R13, R11, -0x6, R6 ;  /* 0xfffffffa0b0d7824 */ /* 0x000fe200078e0206 */
[----:B------:R-:W-:Y:S01]  /*c280*/  LOP3.LUT R12, R12, R5, RZ, 0x3c, !PT ;  /* 0x000000050c0c7212 */ /* 0x000fe200078e3cff */
[----:B------:R-:W-:Y:S01]  /*c290*/  IMAD.MOV.U32 R6, RZ, RZ, -0x1 ;  /* 0xffffffffff067424 */ /* 0x000fe200078e00ff */
[----:B------:R-:W-:Y:S01]  /*c2a0*/  ISETP.GE.U32.AND.EX P1, PT, R3, UR9, PT, P1 ;  /* 0x0000000903007c0c */ /* 0x000fe2000bf26110 */
[----:B------:R-:W-:Y:S01]  /*c2b0*/  IMAD.MOV.U32 R5, RZ, RZ, -0x1 ;  /* 0xffffffffff057424 */ /* 0x000fe200078e00ff */
[----:B------:R-:W-:-:S02]  /*c2c0*/  @P3 LOP3.LUT R12, R12, 0x1, R11, 0x78, !PT ;  /* 0x000000010c0c3812 */ /* 0x000fc400078e780b */
[----:B0-----:R-:W-:-:S09]  /*c2d0*/  PRMT R10, RZ, 0x7610, R10 ;  /* 0x00007610ff0a7816 */ /* 0x001fd2000000000a */
[----:B------:R-:W-:Y:S05]  /*c2e0*/  @P1 BRA `(.L_x_295) ;  /* 0x00000004004c1947 */ /* 0x000fea0003800000 */
[----:B------:R-:W0:Y:S01]  /*c2f0*/  S2R R6, SR_CTAID.X ;  /* 0x0000000000067919 */ /* 0x000e220000002500 */
[----:B------:R-:W-:Y:S01]  /*c300*/  ULDC UR8, c[0x0][0x150] ;  /* 0x0000540000087ab9 */ /* 0x000fe20000000800 */
[----:B------:R-:W1:Y:S01]  /*c310*/  LDC R11, c[0x0][0x144] ;  /* 0x00005100ff0b7b82 */ /* 0x000e620000000800 */
[----:B------:R-:W-:Y:S01]  /*c320*/  ULDC UR12, c[0x0][0x730] ;  /* 0x0001cc00000c7ab9 */ /* 0x000fe20000000800 */
[----:B------:R-:W2:Y:S01]  /*c330*/  S2R R21, SR_CTAID.Y ;  /* 0x0000000000157919 */ /* 0x000ea20000002600 */
[----:B------:R-:W-:-:S05]  /*c340*/  ULDC UR13, c[0x0][0x154] ;  /* 0x00005500000d7ab9 */ /* 0x000fca0000000800 */
[----:B------:R-:W3:Y:S01]  /*c350*/  LDC R20, c[0x0][0x148] ;  /* 0x00005200ff147b82 */ /* 0x000ee20000000800 */
[----:B0-----:R-:W-:Y:S02]  /*c360*/  I2FP.F32.U32 R4, R6 ;  /* 0x0000000600047245 */ /* 0x001fe40000201000 */
[----:B--2---:R-:W-:-:S03]  /*c370*/  I2FP.F32.U32 R22, R21 ;  /* 0x0000001500167245 */ /* 0x004fc60000201000 */
[----:B------:R-:W-:Y:S01]  /*c380*/  FMUL R5, R4, UR8 ;  /* 0x0000000804057c20 */ /* 0x000fe20008400000 */
[----:B------:R-:W-:Y:S02]  /*c390*/  ULDC.64 UR8, c[0x0][0x728] ;  /* 0x0001ca0000087ab9 */ /* 0x000fe40000000a00 */
[----:B------:R-:W-:-:S03]  /*c3a0*/  ISETP.NE.U32.AND P1, PT, RZ, UR8, PT ;  /* 0x00000008ff007c0c */ /* 0x000fc6000bf25070 */
[----:B------:R-:W0:Y:S01]  /*c3b0*/  F2I.U32.TRUNC.NTZ R5, R5 ;  /* 0x0000000500057305 */ /* 0x000e22000020f000 */
[----:B------:R-:W-:Y:S01]  /*c3c0*/  ISETP.NE.AND.EX P1, PT, RZ, UR9, PT, P1 ;  /* 0x00000009ff007c0c */ /* 0x000fe2000bf25310 */
[----:B0-----:R-:W-:Y:S02]  /*c3d0*/  IMAD.MOV R4, RZ, RZ, -R5 ;  /* 0x000000ffff047224 */ /* 0x001fe400078e0a05 */
[----:B------:R-:W-:Y:S02]  /*c3e0*/  IMAD.MOV.U32 R5, RZ, RZ, R3 ;  /* 0x000000ffff057224 */ /* 0x000fe400078e0003 */
[----:B-1----:R-:W-:Y:S02]  /*c3f0*/  IMAD R6, R11, R4, R6 ;  /* 0x000000040b067224 */ /* 0x002fe400078e0206 */
[----:B------:R-:W-:-:S06]  /*c400*/  IMAD.MOV.U32 R4, RZ, RZ, R2 ;  /* 0x000000ffff047224 */ /* 0x000fcc00078e0002 */
[----:B---3--:R-:W-:Y:S05]  /*c410*/  @!P1 BRA `(.L_x_296) ;  /* 0x0000000000289947 */ /* 0x008fea0003800000 */
[----:B------:R-:W-:Y:S02]  /*c420*/  ULDC UR11, c[0x0][0x734] ;  /* 0x0001cd00000b7ab9 */ /* 0x000fe40000000800 */
[----:B------:R-:W-:-:S05]  /*c430*/  IADD3 R5, P1, R2, UR11, RZ ;  /* 0x0000000b02057c10 */ /* 0x000fca000ff3e0ff */
[----:B------:R-:W-:-:S04]  /*c440*/  IMAD.X R19, RZ, RZ, R3, P1 ;  /* 0x000000ffff137224 */ /* 0x000fc800008e0603 */
[----:B------:R-:W-:-:S04]  /*c450*/  IMAD.WIDE.U32 R10, R19, UR8, RZ ;  /* 0x00000008130a7c25 */ /* 0x000fc8000f8e00ff */
[----:B------:R-:W-:-:S04]  /*c460*/  IMAD.WIDE.U32 R10, P1, R5, UR9, R10 ;  /* 0x00000009050a7c25 */ /* 0x000fc8000f82000a */
[----:B------:R-:W-:-:S04]  /*c470*/  IMAD.WIDE.U32 R4, R5, UR8, RZ ;  /* 0x0000000805047c25 */ /* 0x000fc8000f8e00ff */
[----:B------:R-:W-:Y:S01]  /*c480*/  IMAD.MOV.U32 R4, RZ, RZ, R11 ;  /* 0x000000ffff047224 */ /* 0x000fe200078e000b */
[----:B------:R-:W-:Y:S01]  /*c490*/  IADD3 RZ, P3, R5, R10, RZ ;  /* 0x0000000a05ff7210 */ /* 0x000fe20007f7e0ff */
[----:B------:R-:W-:-:S04]  /*c4a0*/  IMAD.X R5, RZ, RZ, RZ, P1 ;  /* 0x000000ffff057224 */ /* 0x000fc800008e06ff */
[----:B------:R-:W-:-:S08]  /*c4b0*/  IMAD.WIDE.U32.X R4, R19, UR9, R4, P3 ;  /* 0x0000000913047c25 */ /* 0x000fd000098e0404 */
.L_x_296:
[--C-:B------:R-:W-:Y:S01]  /*c4c0*/  SHF.R.U64 R19, R4, UR12, R5.reuse ;  /* 0x0000000c04137c19 */ /* 0x100fe20008001205 */
[----:B------:R-:W-:Y:S01]  /*c4d0*/  FMUL R22, R22, UR13 ;  /* 0x0000000d16167c20 */ /* 0x000fe20008400000 */
[----:B------:R-:W-:Y:S01]  /*c4e0*/  SHF.R.U32.HI R4, RZ, UR12, R5 ;  /* 0x0000000cff047c19 */ /* 0x000fe20008011605 */
[----:B------:R-:W-:Y:S01]  /*c4f0*/  ULDC.64 UR8, c[0x0][0x720] ;  /* 0x0001c80000087ab9 */ /* 0x000fe20000000a00 */
[----:B------:R-:W-:Y:S01]  /*c500*/  IADD3 R5, P1, RZ, -R19, RZ ;  /* 0x80000013ff057210 */ /* 0x000fe20007f3e0ff */
[----:B------:R-:W-:Y:S02]  /*c510*/  ULDC.64 UR12, c[0x0][0x740] ;  /* 0x0001d000000c7ab9 */ /* 0x000fe40000000a00 */
[----:B------:R-:W0:Y:S02]  /*c520*/  F2I.U32.TRUNC.NTZ R22, R22 ;  /* 0x0000001600167305 */ /* 0x000e24000020f000 */
[----:B------:R-:W-:Y:S01]  /*c530*/  IMAD.X R4, RZ, RZ, ~R4, P1 ;  /* 0x000000ffff047224 */ /* 0x000fe200008e0e04 */
[----:B------:R-:W-:-:S03]  /*c540*/  ISETP.NE.U32.AND P1, PT, RZ, UR12, PT ;  /* 0x0000000cff007c0c */ /* 0x000fc6000bf25070 */
[----:B------:R-:W-:Y:S01]  /*c550*/  IMAD R4, R4, UR8, RZ ;  /* 0x0000000804047c24 */ /* 0x000fe2000f8e02ff */
[----:B------:R-:W-:-:S03]  /*c560*/  ISETP.NE.AND.EX P1, PT, RZ, UR13, PT, P1 ;  /* 0x0000000dff007c0c */ /* 0x000fc6000bf25310 */
[C---:B------:R-:W-:Y:S02]  /*c570*/  IMAD R11, R5.reuse, UR9, R4 ;  /* 0x00000009050b7c24 */ /* 0x040fe4000f8e0204 */
[----:B------:R-:W-:Y:S01]  /*c580*/  IMAD.WIDE.U32 R4, R5, UR8, R2 ;  /* 0x0000000805047c25 */ /* 0x000fe2000f8e0002 */
[----:B------:R-:W-:-:S03]  /*c590*/  ULDC UR8, c[0x0][0x718] ;  /* 0x0001c60000087ab9 */ /* 0x000fc60000000800 */
[----:B0-----:R-:W-:Y:S02]  /*c5a0*/  IMAD.MOV R10, RZ, RZ, -R22 ;  /* 0x000000ffff0a7224 */ /* 0x001fe400078e0a16 */
[----:B------:R-:W-:Y:S02]  /*c5b0*/  IMAD.IADD R5, R5, 0x1, R11 ;  /* 0x0000000105057824 */ /* 0x000fe400078e020b */
[----:B------:R-:W-:-:S03]  /*c5c0*/  @P4 IMAD R6, R20, R10, R21 ;  /* 0x0000000a14064224 */ /* 0x000fc600078e0215 */
[--C-:B------:R-:W-:Y:S02]  /*c5d0*/  SHF.R.U64 R20, R4, UR8, R5.reuse ;  /* 0x0000000804147c19 */ /* 0x100fe40008001205 */
[----:B------:R-:W-:Y:S01]  /*c5e0*/  SHF.R.U32.HI R5, RZ, UR8, R5 ;  /* 0x00000008ff057c19 */ /* 0x000fe20008011605 */
[----:B------:R-:W-:-:S03]  /*c5f0*/  ULDC UR8, c[0x0][0x708] ;  /* 0x0001c20000087ab9 */ /* 0x000fc60000000800 */
[--C-:B------:R-:W-:Y:S02]  /*c600*/  SHF.R.U64 R22, R20, UR8, R5.reuse ;  /* 0x0000000814167c19 */ /* 0x100fe40008001205 */
[----:B------:R-:W-:Y:S01]  /*c610*/  SHF.R.U32.HI R5, RZ, UR8, R5 ;  /* 0x00000008ff057c19 */ /* 0x000fe20008011605 */
[----:B------:R-:W-:-:S03]  /*c620*/  ULDC UR8, c[0x0][0x758] ;  /* 0x0001d60000087ab9 */ /* 0x000fc60000000800 */
[--C-:B------:R-:W-:Y:S02]  /*c630*/  SHF.R.U64 R21, R22, UR8, R5.reuse ;  /* 0x0000000816157c19 */ /* 0x100fe40008001205 */
[----:B------:R-:W-:-:S03]  /*c640*/  SHF.R.U32.HI R23, RZ, UR8, R5 ;  /* 0x00000008ff177c19 */ /* 0x000fc60008011605 */
[----:B------:R-:W-:Y:S02]  /*c650*/  IMAD.MOV.U32 R4, RZ, RZ, R21 ;  /* 0x000000ffff047224 */ /* 0x000fe400078e0015 */
[----:B------:R-:W-:Y:S01]  /*c660*/  IMAD.MOV.U32 R5, RZ, RZ, R23 ;  /* 0x000000ffff057224 */ /* 0x000fe200078e0017 */
[----:B------:R-:W-:Y:S06]  /*c670*/  @!P1 BRA `(.L_x_297) ;  /* 0x0000000000289947 */ /* 0x000fec0003800000 */
        /* <DEDUP_REMOVED lines=10> */
.L_x_297:
[----:B------:R-:W-:Y:S01]  /*c720*/  ULDC UR8, c[0x0][0x748] ;  /* 0x0001d20000087ab9 */ /* 0x000fe20000000800 */
[----:B------:R-:W-:Y:S01]  /*c730*/  LOP3.LUT R20, R20, UR4, RZ, 0xc0, !PT ;  /* 0x0000000414147c12 */ /* 0x000fe2000f8ec0ff */
[----:B------:R-:W-:Y:S01]  /*c740*/  ULDC UR9, c[0x0][0x710] ;  /* 0x0001c40000097ab9 */ /* 0x000fe20000000800 */
[----:B------:R-:W-:Y:S01]  /*c750*/  SHF.R.U64 R5, R4, UR8, R5 ;  /* 0x0000000804057c19 */ /* 0x000fe20008001205 */
[----:B------:R-:W-:Y:S01]  /*c760*/  ULDC UR8, c[0x0][0x738] ;  /* 0x0001ce0000087ab9 */ /* 0x000fe20000000800 */
[----:B------:R-:W-:Y:S01]  /*c770*/  LOP3.LUT R4, R22, UR7, RZ, 0xc0, !PT ;  /* 0x0000000716047c12 */ /* 0x000fe2000f8ec0ff */
[----:B------:R-:W-:-:S04]  /*c780*/  IMAD.MOV.U32 R10, RZ, RZ, 0x1 ;  /* 0x00000001ff0a7424 */ /* 0x000fc800078e00ff */
[----:B------:R-:W-:Y:S02]  /*c790*/  IMAD R11, R5, UR5, R4 ;  /* 0x00000005050b7c24 */ /* 0x000fe4000f8e0204 */
[----:B------:R-:W-:Y:S02]  /*c7a0*/  IMAD.MOV R4, RZ, RZ, -R5 ;  /* 0x000000ffff047224 */ /* 0x000fe400078e0a05 */
[----:B------:R-:W-:Y:S02]  /*c7b0*/  IMAD R6, R11, UR9, R6 ;  /* 0x000000090b067c24 */ /* 0x000fe4000f8e0206 */
[----:B------:R-:W-:Y:S01]  /*c7c0*/  IMAD R21, R4, UR8, R21 ;  /* 0x0000000804157c24 */ /* 0x000fe2000f8e0215 */
[----:B------:R-:W-:Y:S01]  /*c7d0*/  ULDC UR8, c[0x0][0x700] ;  /* 0x0001c00000087ab9 */ /* 0x000fe20000000800 */
[----:B------:R-:W-:Y:S02]  /*c7e0*/  IMAD.MOV.U32 R4, RZ, RZ, R19 ;  /* 0x000000ffff047224 */ /* 0x000fe400078e0013 */
[----:B------:R-:W-:-:S05]  /*c7f0*/  IMAD R21, R21, UR8, R20 ;  /* 0x0000000815157c24 */ /* 0x000fca000f8e0214 */
[----:B------:R-:W-:Y:S02]  /*c800*/  SEL R5, R21, R6, !P4 ;  /* 0x0000000615057207 */ /* 0x000fe40006000000 */
[----:B------:R-:W-:-:S07]  /*c810*/  SEL R6, R6, R21, !P4 ;  /* 0x0000001506067207 */ /* 0x000fce0006000000 */
.L_x_295:
[----:B------:R-:W-:Y:S05]  /*c820*/  BSYNC B1 ;  /* 0x0000000000017941 */ /* 0x000fea0003800000 */
.L_x_294:
[----:B------:R-:W-:-:S13]  /*c830*/  LOP3.LUT P1, RZ, R10, 0xff, RZ, 0xc0, !PT ;  /* 0x000000ff0aff7812 */ /* 0x000fda000782c0ff */
[----:B------:R-:W-:Y:S05]  /*c840*/  @P1 BRA `(.L_x_298) ;  /* 0xfffffff400041947 */ /* 0x000fea000383ffff */
[----:B------:R-:W-:Y:S05]  /*c850*/  BSYNC B0 ;  /* 0x0000000000007941 */ /* 0x000fea0003800000 */
.L_x_286:
[----:B------:R-:W-:-:S03]  /*c860*/  UMOV UR8, 0xffffffff ;  /* 0xffffffff00087882 */ /* 0x000fc60000000000 */
[----:B------:R-:W-:Y:S05]  /*c870*/  BRA.DIV UR8, `(.L_x_299) ;  /* 0x00000006087c7947 */ /* 0x000fea000b800000 */
[----:B------:R-:W-:-:S13]  /*c880*/  ELECT P0, URZ, PT ;  /* 0x00000000003f782f */ /* 0x000fda0003800000 */
.L_x_317:
[----:B------:R-:W-:Y:S04]  /*c890*/  BSSY B0, `(.L_x_300) ;  /* 0x000003d000007945 */ /* 0x000fe80003800000 */
[----:B------:R-:W-:Y:S05]  /*c8a0*/  @!P0 BRA `(.L_x_301) ;  /* 0x0000000000ec8947 */ /* 0x000fea0003800000 */
[----:B------:R-:W-:-:S04]  /*c8b0*/  LOP3.LUT R7, R7, 0x2, RZ, 0xfc, !PT ;  /* 0x0000000207077812 */ /* 0x000fc800078efcff */
[----:B------:R-:W-:-:S13]  /*c8c0*/  ISETP.NE.AND P0, PT, R7, 0x3, PT ;  /* 0x000000030700780c */ /* 0x000fda0003f05270 */
[----:B------:R-:W-:Y:S05]  /*c8d0*/  @!P0 BRA `(.L_x_302) ;  /* 0x0000000000048947 */ /* 0x000fea0003800000 */
[----:B------:R-:W-:Y:S01]  /*c8e0*/  BPT.TRAP 0x1 ;  /* 0x000000040000795c */ /* 0x000fe20000300000 */
.L_x_302:
[----:B------:R-:W0:Y:S01]  /*c8f0*/  S2R R3, SR_CgaCtaId ;  /* 0x0000000000037919 */ /* 0x000e220000008800 */
[----:B------:R-:W-:Y:S02]  /*c900*/  MOV R0, 0x400 ;  /* 0x0000040000007802 */ /* 0x000fe40000000f00 */
[----:B------:R-:W-:Y:S02]  /*c910*/  SHF.L.U32 R2, R12, 0x1f, RZ ;  /* 0x0000001f0c027819 */ /* 0x000fe400000006ff */
[----:B0-----:R-:W-:-:S05]  /*c920*/  LEA R0, R3, R0, 0x18 ;  /* 0x0000000003007211 */ /* 0x001fca00078ec0ff */
[----:B------:R-:W-:-:S04]  /*c930*/  VIADD R0, R0, 0x30 ;  /* 0x0000003000007836 */ /* 0x000fc80000000000 */
[C---:B------:R-:W-:Y:S02]  /*c940*/  IMAD R5, R13.reuse, 0x8, R0 ;  /* 0x000000080d057824 */ /* 0x040fe400078e0200 */
[----:B------:R-:W-:Y:S02]  /*c950*/  VIADD R13, R13, 0x1 ;  /* 0x000000010d0d7836 */ /* 0x000fe40000000000 */
[----:B------:R-:W0:Y:S03]  /*c960*/  SYNCS.PHASECHK.TRANS64.TRYWAIT P0, [R5+URZ], R2 ;  /* 0x00000002050075a7 */ /* 0x000e26000800017f */
[----:B------:R-:W-:-:S04]  /*c970*/  ISETP.NE.AND P1, PT, R13, 0x6, PT ;  /* 0x000000060d00780c */ /* 0x000fc80003f25270 */
[----:B------:R-:W-:Y:S02]  /*c980*/  SEL R3, RZ, 0x1, P1 ;  /* 0x00000001ff037807 */ /* 0x000fe40000800000 */
[----:B------:R-:W-:Y:S02]  /*c990*/  SEL R13, R13, RZ, P1 ;  /* 0x000000ff0d0d7207 */ /* 0x000fe40000800000 */
[----:B------:R-:W-:-:S03]  /*c9a0*/  LOP3.LUT R12, R12, R3, RZ, 0x3c, !PT ;  /* 0x000000030c0c7212 */ /* 0x000fc600078e3cff */
[----:B------:R-:W-:Y:S01]  /*c9b0*/  IMAD R7, R13, 0x8, R0 ;  /* 0x000000080d077824 */ /* 0x000fe200078e0200 */
[----:B------:R-:W-:Y:S01]  /*c9c0*/  SHF.L.U32 R4, R12, 0x1f, RZ ;  /* 0x0000001f0c047819 */ /* 0x000fe200000006ff */
[----:B0-----:R-:W-:Y:S06]  /*c9d0*/  @!P0 BRA `(.L_x_303) ;  /* 0x0000000400488947 */ /* 0x001fec0003800000 */
.L_x_318:
[----:B------:R-:W1:Y:S01]  /*c9e0*/  SYNCS.PHASECHK.TRANS64.TRYWAIT P0, [R7+URZ], R4 ;  /* 0x00000004070075a7 */ /* 0x000e62000800017f */
[----:B0-----:R-:W-:-:S05]  /*c9f0*/  VIADD R2, R13, 0x1 ;  /* 0x000000010d027836 */ /* 0x001fca0000000000 */
[----:B------:R-:W-:-:S04]  /*ca00*/  ISETP.NE.AND P1, PT, R2, 0x6, PT ;  /* 0x000000060200780c */ /* 0x000fc80003f25270 */
[----:B------:R-:W-:Y:S02]  /*ca10*/  SEL R3, RZ, 0x1, P1 ;  /* 0x00000001ff037807 */ /* 0x000fe40000800000 */
[----:B------:R-:W-:Y:S02]  /*ca20*/  SEL R9, R2, RZ, P1 ;  /* 0x000000ff02097207 */ /* 0x000fe40000800000 */
[----:B------:R-:W-:-:S03]  /*ca30*/  LOP3.LUT R12, R12, R3, RZ, 0x3c, !PT ;  /* 0x000000030c0c7212 */ /* 0x000fc600078e3cff */
[----:B------:R-:W-:Y:S01]  /*ca40*/  IMAD R6, R9, 0x8, R0 ;  /* 0x0000000809067824 */ /* 0x000fe200078e0200 */
[----:B------:R-:W-:Y:S01]  /*ca50*/  SHF.L.U32 R5, R12, 0x1f, RZ ;  /* 0x0000001f0c057819 */ /* 0x000fe200000006ff */
[----:B-1----:R-:W-:Y:S06]  /*ca60*/  @!P0 BRA `(.L_x_304) ;  /* 0x0000000400388947 */ /* 0x002fec0003800000 */
.L_x_319:
[----:B------:R-:W1:Y:S01]  /*ca70*/  SYNCS.PHASECHK.TRANS64.TRYWAIT P0, [R6+URZ], R5 ;  /* 0x00000005060075a7 */ /* 0x000e62000800017f */
[----:B------:R-:W-:-:S05]  /*ca80*/  VIADD R2, R9, 0x1 ;  /* 0x0000000109027836 */ /* 0x000fca0000000000 */
[----:B------:R-:W-:-:S04]  /*ca90*/  ISETP.NE.AND P1, PT, R2, 0x6, PT ;  /* 0x000000060200780c */ /* 0x000fc80003f25270 */
[----:B------:R-:W-:Y:S02]  /*caa0*/  SEL R3, RZ, 0x1, P1 ;  /* 0x00000001ff037807 */ /* 0x000fe40000800000 */
[----:B0-----:R-:W-:Y:S02]  /*cab0*/  SEL R7, R2, RZ, P1 ;  /* 0x000000ff02077207 */ /* 0x001fe40000800000 */
[----:B------:R-:W-:-:S03]  /*cac0*/  LOP3.LUT R12, R12, R3, RZ, 0x3c, !PT ;  /* 0x000000030c0c7212 */ /* 0x000fc600078e3cff */
[----:B------:R-:W-:Y:S01]  /*cad0*/  IMAD R9, R7, 0x8, R0 ;  /* 0x0000000807097824 */ /* 0x000fe200078e0200 */
[----:B------:R-:W-:Y:S01]  /*cae0*/  SHF.L.U32 R4, R12, 0x1f, RZ ;  /* 0x0000001f0c047819 */ /* 0x000fe200000006ff */
[----:B-1----:R-:W-:Y:S06]  /*caf0*/  @!P0 BRA `(.L_x_305) ;  /* 0x0000000400288947 */ /* 0x002fec0003800000 */
.L_x_320:
[----:B------:R-:W1:Y:S01]  /*cb00*/  SYNCS.PHASECHK.TRANS64.TRYWAIT P0, [R9+URZ], R4 ;  /* 0x00000004090075a7 */ /* 0x000e62000800017f */
[----:B------:R-:W-:-:S05]  /*cb10*/  VIADD R2, R7, 0x1 ;  /* 0x0000000107027836 */ /* 0x000fca0000000000 */
[----:B------:R-:W-:-:S04]  /*cb20*/  ISETP.NE.AND P1, PT, R2, 0x6, PT ;  /* 0x000000060200780c */ /* 0x000fc80003f25270 */
[----:B------:R-:W-:Y:S02]  /*cb30*/  SEL R3, RZ, 0x1, P1 ;  /* 0x00000001ff037807 */ /* 0x000fe40000800000 */
[----:B------:R-:W-:Y:S02]  /*cb40*/  SEL R7, R2, RZ, P1 ;  /* 0x000000ff02077207 */ /* 0x000fe40000800000 */
[----:B------:R-:W-:-:S03]  /*cb50*/  LOP3.LUT R11, R12, R3, RZ, 0x3c, !PT ;  /* 0x000000030c0b7212 */ /* 0x000fc600078e3cff */
[----:B0-----:R-:W-:Y:S01]  /*cb60*/  IMAD R6, R7, 0x8, R0 ;  /* 0x0000000807067824 */ /* 0x001fe200078e0200 */
[----:B------:R-:W-:Y:S01]  /*cb70*/  SHF.L.U32 R5, R11, 0x1f, RZ ;  /* 0x0000001f0b057819 */ /* 0x000fe200000006ff */
[----:B-1----:R-:W-:Y:S06]  /*cb80*/  @!P0 BRA `(.L_x_306) ;  /* 0x0000000400188947 */ /* 0x002fec0003800000 */
.L_x_321:
[----:B------:R-:W1:Y:S01]  /*cb90*/  SYNCS.PHASECHK.TRANS64.TRYWAIT P0, [R6+URZ], R5 ;  /* 0x00000005060075a7 */ /* 0x000e62000800017f */
[----:B------:R-:W-:-:S05]  /*cba0*/  VIADD R2, R7, 0x1 ;  /* 0x0000000107027836 */ /* 0x000fca0000000000 */
[----:B------:R-:W-:-:S04]  /*cbb0*/  ISETP.NE.AND P1, PT, R2, 0x6, PT ;  /* 0x000000060200780c */ /* 0x000fc80003f25270 */
[----:B0-----:R-:W-:Y:S02]  /*cbc0*/  SEL R4, RZ, 0x1, P1 ;  /* 0x00000001ff047807 */ /* 0x001fe40000800000 */
[----:B------:R-:W-:Y:S02]  /*cbd0*/  SEL R3, R2, RZ, P1 ;  /* 0x000000ff02037207 */ /* 0x000fe40000800000 */
[----:B------:R-:W-:Y:S01]  /*cbe0*/  LOP3.LUT R4, R11, R4, RZ, 0x3c, !PT ;  /* 0x000000040b047212 */ /* 0x000fe200078e3cff */
[----:B-1----:R-:W-:Y:S06]  /*cbf0*/  @!P0 BRA `(.L_x_307) ;  /* 0x0000000400108947 */ /* 0x002fec0003800000 */
.L_x_322:
[----:B------:R-:W-:Y:S01]  /*cc00*/  IMAD R3, R3, 0x8, R0 ;  /* 0x0000000803037824 */ /* 0x000fe200078e0200 */
[----:B------:R-:W-:-:S07]  /*cc10*/  SHF.L.U32 R0, R4, 0x1f, RZ ;  /* 0x0000001f04007819 */ /* 0x000fce00000006ff */
.L_x_308:
[----:B-1----:R1:W2:Y:S02]  /*cc20*/  SYNCS.PHASECHK.TRANS64.TRYWAIT P0, [R3+URZ], R0 ;  /* 0x00000000030075a7 */ /* 0x0022a4000800017f */
[----:B--2---:R-:W-:Y:S05]  /*cc30*/  @!P0 NANOSLEEP.SYNCS 0x989680 ;  /* 0x009896800000895d */ /* 0x004fea0003900000 */
[----:B------:R-:W2:Y:S02]  /*cc40*/  @!P0 SYNCS.PHASECHK.TRANS64 P0, [R3+URZ], R0 ;  /* 0x00000000030085a7 */ /* 0x000ea4000800007f */
[----:B--2---:R-:W-:Y:S05]  /*cc50*/  @!P0 BRA `(.L_x_308) ;  /* 0xfffffffc00f08947 */ /* 0x004fea000383ffff */
.L_x_301:
[----:B------:R-:W-:Y:S05]  /*cc60*/  BSYNC B0 ;  /* 0x0000000000007941 */ /* 0x000fea0003800000 */
.L_x_300:
[----:B------:R-:W-:Y:S05]  /*cc70*/  EXIT ;  /* 0x000000000000794d */ /* 0x000fea0003800000 */
.L_x_19:
[----:B0-----:R-:W-:-:S04]  /*cc80*/  IMAD.U32 R20, RZ, RZ, UR8 ;  /* 0x00000008ff147e24 */ /* 0x001fc8000f8e00ff */
[----:B------:R0:W1:Y:S03]  /*cc90*/  SYNCS.PHASECHK.TRANS64.TRYWAIT P1, [R20+URZ+-0x8], R19 ;  /* 0xfffff813140075a7 */ /* 0x000066000802017f */
[----:B-1----:R-:W-:Y:S05]  /*cca0*/  @!P1 NANOSLEEP.SYNCS 0x989680 ;  /* 0x009896800000995d */ /* 0x002fea0003900000 */
[----:B------:R-:W1:Y:S02]  /*ccb0*/  @!P1 SYNCS.PHASECHK.TRANS64 P1, [R20+URZ+-0x8], R19 ;  /* 0xfffff813140095a7 */ /* 0x000e64000802007f */
[----:B-1----:R-:W-:Y:S05]  /*ccc0*/  @!P1 BRA `(.L_x_19) ;  /* 0xfffffffc00ec9947 */ /* 0x002fea000383ffff */
[----:B------:R-:W-:Y:S05]  /*ccd0*/  BRA `(.L_x_309) ;  /* 0xffffff48008c7947 */ /* 0x000fea000383ffff */
.L_x_24:
[----:B-1----:R-:W-:-:S04]  /*cce0*/  IMAD.U32 R23, RZ, RZ, UR11 ;  /* 0x0000000bff177e24 */ /* 0x002fc8000f8e00ff */
[----:B------:R1:W4:Y:S03]  /*ccf0*/  SYNCS.PHASECHK.TRANS64.TRYWAIT P1, [R23+URZ], R22 ;  /* 0x00000016170075a7 */ /* 0x000326000802017f */
[----:B----4-:R-:W-:Y:S05]  /*cd00*/  @!P1 NANOSLEEP.SYNCS 0x989680 ;  /* 0x009896800000995d */ /* 0x010fea0003900000 */
[----:B------:R-:W4:Y:S02]  /*cd10*/  @!P1 SYNCS.PHASECHK.TRANS64 P1, [R23+URZ], R22 ;  /* 0x00000016170095a7 */ /* 0x000f24000802007f */
[----:B----4-:R-:W-:Y:S05]  /*cd20*/  @!P1 BRA `(.L_x_24) ;  /* 0xfffffffc00ec9947 */ /* 0x010fea000383ffff */
[----:B------:R-:W-:Y:S05]  /*cd30*/  BRA `(.L_x_23) ;  /* 0xffffff4c00c07947 */ /* 0x000fea000383ffff */
.L_x_28:
[----:B0-----:R-:W-:-:S04]  /*cd40*/  IMAD.U32 R20, RZ, RZ, UR8 ;  /* 0x00000008ff147e24 */ /* 0x001fc8000f8e00ff */
[----:B------:R0:W1:Y:S03]  /*cd50*/  SYNCS.PHASECHK.TRANS64.TRYWAIT P1, [R20+URZ+0x8], R19 ;  /* 0x00000813140075a7 */ /* 0x000066000802017f */
[----:B-1----:R-:W-:Y:S05]  /*cd60*/  @!P1 NANOSLEEP.SYNCS 0x989680 ;  /* 0x009896800000995d */ /* 0x002fea0003900000 */
[----:B------:R-:W1:Y:S02]  /*cd70*/  @!P1 SYNCS.PHASECHK.TRANS64 P1, [R20+URZ+0x8], R19 ;  /* 0x00000813140095a7 */ /* 0x000e64000802007f */
[----:B-1----:R-:W-:Y:S05]  /*cd80*/  @!P1 BRA `(.L_x_28) ;  /* 0xfffffffc00ec9947 */ /* 0x002fea000383ffff */
[----:B------:R-:W-:Y:S05]  /*cd90*/  BRA `(.L_x_310) ;  /* 0xffffff50009c7947 */ /* 0x000fea000383ffff */
.L_x_287:
[----:B------:R-:W-:Y:S01]  /*cda0*/  BSSY B1, `(.L_x_311) ;  /* 0x0000006000017945 */ /* 0x000fe20003800000 */
[----:B------:R-:W-:-:S07]  /*cdb0*/  IMAD.MOV.U32 R10, RZ, RZ, -0x1 ;  /* 0xffffffffff0a7424 */ /* 0x000fce00078e00ff */
[----:B------:R-:W-:Y:S05]  /*cdc0*/  WARPSYNC.COLLECTIVE R10, `(.L_x_312) ;  /* 0x000000000a0c7348 */ /* 0x000fea0003c00000 */
[----:B------:R-:W-:Y:S02]  /*cdd0*/  ELECT P1, UR62, PT ;  /* 0x00000000003e782f */ /* 0x000fe40003820000 */
[----:B------:R-:W-:Y:S01]  /*cde0*/  MOV R10, UR62 ;  /* 0x0000003e000a7c02 */ /* 0x000fe20008000f00 */
[----:B------:R-:W-:Y:S10]  /*cdf0*/  ENDCOLLECTIVE ;  /* 0x000000000000791b */ /* 0x000ff40003800000 */
.L_x_312:
[----:B------:R-:W-:Y:S05]  /*ce00*/  BSYNC B1 ;  /* 0x0000000000017941 */ /* 0x000fea0003800000 */
.L_x_311:
[----:B------:R-:W-:Y:S05]  /*ce10*/  BRA `(.L_x_313) ;  /* 0xffffffec009c7947 */ /* 0x000fea000383ffff */
.L_x_290:
[----:B-1----:R1:W2:Y:S02]  /*ce20*/  SYNCS.PHASECHK.TRANS64.TRYWAIT P1, [R21+URZ+0x30], R10 ;  /* 0x0000300a150075a7 */ /* 0x0022a4000802017f */
[----:B--2---:R-:W-:Y:S05]  /*ce30*/  @!P1 NANOSLEEP.SYNCS 0x989680 ;  /* 0x009896800000995d */ /* 0x004fea0003900000 */
[----:B------:R-:W2:Y:S02]  /*ce40*/  @!P1 SYNCS.PHASECHK.TRANS64 P1, [R21+URZ+0x30], R10 ;  /* 0x0000300a150095a7 */ /* 0x000ea4000802007f */
[----:B--2---:R-:W-:Y:S05]  /*ce50*/  @!P1 BRA `(.L_x_290) ;  /* 0xfffffffc00f09947 */ /* 0x004fea000383ffff */
[----:B------:R-:W-:Y:S05]  /*ce60*/  BRA `(.L_x_314) ;  /* 0xffffffec00d87947 */ /* 0x000fea000383ffff */
.L_x_299:
[----:B------:R-:W-:Y:S01]  /*ce70*/  BSSY B0, `(.L_x_315) ;  /* 0x0000006000007945 */ /* 0x000fe20003800000 */
[----:B------:R-:W-:-:S07]  /*ce80*/  IMAD.MOV.U32 R10, RZ, RZ, -0x1 ;  /* 0xffffffffff0a7424 */ /* 0x000fce00078e00ff */
[----:B------:R-:W-:Y:S05]  /*ce90*/  WARPSYNC.COLLECTIVE R10, `(.L_x_316) ;  /* 0x000000000a0c7348 */ /* 0x000fea0003c00000 */
[----:B------:R-:W-:Y:S02]  /*cea0*/  ELECT P1, UR62, PT ;  /* 0x00000000003e782f */ /* 0x000fe40003820000 */
[----:B------:R-:W-:Y:S01]  /*ceb0*/  MOV R10, UR62 ;  /* 0x0000003e000a7c02 */ /* 0x000fe20008000f00 */
[----:B------:R-:W-:Y:S10]  /*cec0*/  ENDCOLLECTIVE ;  /* 0x000000000000791b */ /* 0x000ff40003800000 */
.L_x_316:
[----:B------:R-:W-:Y:S05]  /*ced0*/  BSYNC B0 ;  /* 0x0000000000007941 */ /* 0x000fea0003800000 */
.L_x_315:
[----:B------:R-:W-:Y:S01]  /*cee0*/  PLOP3.LUT P0, PT, P1, PT, PT, 0x80, 0x0 ;  /* 0x000000000000781c */ /* 0x000fe20000f0f070 */
[----:B------:R-:W-:-:S12]  /*cef0*/  BRA `(.L_x_317) ;  /* 0xfffffff800647947 */ /* 0x000fd8000383ffff */
.L_x_303:
[----:B0-----:R0:W1:Y:S02]  /*cf00*/  SYNCS.PHASECHK.TRANS64.TRYWAIT P0, [R5+URZ], R2 ;  /* 0x00000002050075a7 */ /* 0x001064000800017f */
[----:B-1----:R-:W-:Y:S05]  /*cf10*/  @!P0 NANOSLEEP.SYNCS 0x989680 ;  /* 0x009896800000895d */ /* 0x002fea0003900000 */
[----:B------:R-:W1:Y:S02]  /*cf20*/  @!P0 SYNCS.PHASECHK.TRANS64 P0, [R5+URZ], R2 ;  /* 0x00000002050085a7 */ /* 0x000e64000800007f */
[----:B-1----:R-:W-:Y:S05]  /*cf30*/  @!P0 BRA `(.L_x_303) ;  /* 0xfffffffc00f08947 */ /* 0x002fea000383ffff */
[----:B------:R-:W-:Y:S05]  /*cf40*/  BRA `(.L_x_318) ;  /* 0xfffffff800a47947 */ /* 0x000fea000383ffff */
.L_x_304:
[----:B0-----:R0:W1:Y:S02]  /*cf50*/  SYNCS.PHASECHK.TRANS64.TRYWAIT P0, [R7+URZ], R4 ;  /* 0x00000004070075a7 */ /* 0x001064000800017f */
[----:B-1----:R-:W-:Y:S05]  /*cf60*/  @!P0 NANOSLEEP.SYNCS 0x989680 ;  /* 0x009896800000895d */ /* 0x002fea0003900000 */
[----:B------:R-:W1:Y:S02]  /*cf70*/  @!P0 SYNCS.PHASECHK.TRANS64 P0, [R7+URZ], R4 ;  /* 0x00000004070085a7 */ /* 0x000e64000800007f */
[----:B-1----:R-:W-:Y:S05]  /*cf80*/  @!P0 BRA `(.L_x_304) ;  /* 0xfffffffc00f08947 */ /* 0x002fea000383ffff */
[----:B------:R-:W-:Y:S05]  /*cf90*/  BRA `(.L_x_319) ;  /* 0xfffffff800b47947 */ /* 0x000fea000383ffff */
.L_x_305:
[----:B0-----:R0:W1:Y:S02]  /*cfa0*/  SYNCS.PHASECHK.TRANS64.TRYWAIT P0, [R6+URZ], R5 ;  /* 0x00000005060075a7 */ /* 0x001064000800017f */
[----:B-1----:R-:W-:Y:S05]  /*cfb0*/  @!P0 NANOSLEEP.SYNCS 0x989680 ;  /* 0x009896800000895d */ /* 0x002fea0003900000 */
[----:B------:R-:W1:Y:S02]  /*cfc0*/  @!P0 SYNCS.PHASECHK.TRANS64 P0, [R6+URZ], R5 ;  /* 0x00000005060085a7 */ /* 0x000e64000800007f */
[----:B-1----:R-:W-:Y:S05]  /*cfd0*/  @!P0 BRA `(.L_x_305) ;  /* 0xfffffffc00f08947 */ /* 0x002fea000383ffff */
[----:B------:R-:W-:Y:S05]  /*cfe0*/  BRA `(.L_x_320) ;  /* 0xfffffff800c47947 */ /* 0x000fea000383ffff */
.L_x_306:
[----:B0-----:R0:W1:Y:S02]  /*cff0*/  SYNCS.PHASECHK.TRANS64.TRYWAIT P0, [R9+URZ], R4 ;  /* 0x00000004090075a7 */ /* 0x001064000800017f */
[----:B-1----:R-:W-:Y:S05]  /*d000*/  @!P0 NANOSLEEP.SYNCS 0x989680 ;  /* 0x009896800000895d */ /* 0x002fea0003900000 */
[----:B------:R-:W1:Y:S02]  /*d010*/  @!P0 SYNCS.PHASECHK.TRANS64 P0, [R9+URZ], R4 ;  /* 0x00000004090085a7 */ /* 0x000e64000800007f */
[----:B-1----:R-:W-:Y:S05]  /*d020*/  @!P0 BRA `(.L_x_306) ;  /* 0xfffffffc00f08947 */ /* 0x002fea000383ffff */
[----:B------:R-:W-:Y:S05]  /*d030*/  BRA `(.L_x_321) ;  /* 0xfffffff800d47947 */ /* 0x000fea000383ffff */
.L_x_307:
[----:B0-----:R0:W1:Y:S02]  /*d040*/  SYNCS.PHASECHK.TRANS64.TRYWAIT P0, [R6+URZ], R5 ;  /* 0x00000005060075a7 */ /* 0x001064000800017f */
[----:B-1----:R-:W-:Y:S05]  /*d050*/  @!P0 NANOSLEEP.SYNCS 0x989680 ;  /* 0x009896800000895d */ /* 0x002fea0003900000 */
[----:B------:R-:W1:Y:S02]  /*d060*/  @!P0 SYNCS.PHASECHK.TRANS64 P0, [R6+URZ], R5 ;  /* 0x00000005060085a7 */ /* 0x000e64000800007f */
[----:B-1----:R-:W-:Y:S05]  /*d070*/  @!P0 BRA `(.L_x_307) ;  /* 0xfffffffc00f08947 */ /* 0x002fea000383ffff */
[----:B------:R-:W-:Y:S05]  /*d080*/  BRA `(.L_x_322) ;  /* 0xfffffff800dc7947 */ /* 0x000fea000383ffff */
.L_x_323:
[----:B------:R-:W-:-:S00]  /*d090*/  BRA `(.L_x_323) ;  /* 0xfffffffc00fc7947 */ /* 0x000fc0000383ffff */
[----:B------:R-:W-:-:S00]  /*d0a0*/  NOP ;  /* 0x0000000000007918 */ /* 0x000fc00000000000 */
        /* <DEDUP_REMOVED lines=13> */
.L_x_324:


//--------------------- .nv.shared._ZN7cutlass13device_kernelINS_4gemm6kernel13GemmUniversalIN4cute5tupleIJiiiiEEENS1_10collective13CollectiveMmaINS1_40MainloopSm90TmaGmmaWarpSpecializedSparseILi6ENS5_IJNS4_1CILi1EEENSA_ILi2EEESB_EEENS1_32KernelTmaWarpSpecializedPingpongEEENS5_IJNSA_ILi64EEENSA_ILi256EEENSA_ILi128EEEEEEaNS5_IJNS4_6LayoutINS5_IJiNS5_IJSC_iEEEiEEENS5_IJlNS5_IJSB_SC_EEElEEEEENSK_INS5_IJNS5_IJSG_iEEENS5_IJSI_iEEEiEEENS5_IJNS5_IJSI_NSA_ILi8192EEEEEENS5_IJSB_lEEElEEEEEEEEaNS5_IJlSB_lEEENS4_8TiledMMAINS4_8MMA_AtomIJNS4_4SM904GMMA6SPARSE28GMMA_64x256x64_S32S8S8_SS_TNILNS13_9SparseSelE0EEEEEENSK_INS5_IJSB_SB_SB_EEENS5_IJNSA_ILi0EEES1A_S1A_EEEEENS5_IJNS4_10UnderscoreES1D_S1D_EEEEENS4_23SM90_TMA_LOAD_MULTICASTENS4_14ComposedLayoutINS4_7SwizzleILi2ELi4ELi3EEENS4_25smem_sparse_ptr_flag_bitsILi2ELi8EEENSK_INS5_IJNS5_IJSB_NSA_ILi8EEEEEENS5_IJSC_SG_EEEEEENS5_IJNS5_IJS1A_SI_EEESN_EEEEEEEvNS4_8identityENS4_13SM90_TMA_LOADENS1H_INS1I_ILi3ELi4ELi3EEENS4_18smem_ptr_flag_bitsILi8EEENSK_INS5_IJS1M_SI_EEENS5_IJSI_SB_EEEEEEEvS1U_EENS_8epilogue10collective6detail29Sm90TmaWarpSpecializedAdapterINS25_15DefaultEpilogueIiNS5_IJSB_llEEES29_NS24_6thread17LinearCombinationIiLi1EiiLNS2A_9ScaleType4KindE0ELNS_15FloatRoundStyleE2EiEENS1_15EpilogueDefaultEEEEEvvEEEEvNT_6ParamsE --------------------------
	.section	.nv.shared._ZN7cutlass13device_kernelINS_4gemm6kernel13GemmUniversalIN4cute5tupleIJiiiiEEENS1_10collective13CollectiveMmaINS1_40MainloopSm90TmaGmmaWarpSpecializedSparseILi6ENS5_IJNS4_1CILi1EEENSA_ILi2EEESB_EEENS1_32KernelTmaWarpSpecializedPingpongEEENS5_IJNSA_ILi64EEENSA_ILi256EEENSA_ILi128EEEEEEaNS5_IJNS4_6LayoutINS5_IJiNS5_IJSC_iEEEiEEENS5_IJlNS5_IJSB_SC_EEElEEEEENSK_INS5_IJNS5_IJSG_iEEENS5_IJSI_iEEEiEEENS5_IJNS5_IJSI_NSA_ILi8192EEEEEENS5_IJSB_lEEElEEEEEEEEaNS5_IJlSB_lEEENS4_8TiledMMAINS4_8MMA_AtomIJNS4_4SM904GMMA6SPARSE28GMMA_64x256x64_S32S8S8_SS_TNILNS13_9SparseSelE0EEEEEENSK_INS5_IJSB_SB_SB_EEENS5_IJNSA_ILi0EEES1A_S1A_EEEEENS5_IJNS4_10UnderscoreES1D_S1D_EEEEENS4_23SM90_TMA_LOAD_MULTICASTENS4_14ComposedLayoutINS4_7SwizzleILi2ELi4ELi3EEENS4_25smem_sparse_ptr_flag_bitsILi2ELi8EEENSK_INS5_IJNS5_IJSB_NSA_ILi8EEEEEENS5_IJSC_SG_EEEEEENS5_IJNS5_IJS1A_SI_EEESN_EEEEEEEvNS4_8identityENS4_13SM90_TMA_LOADENS1H_INS1I_ILi3ELi4ELi3EEENS4_18smem_ptr_flag_bitsILi8EEENSK_INS5_IJS1M_SI_EEENS5_IJSI_SB_EEEEEEEvS1U_EENS_8epilogue10collective6detail29Sm90TmaWarpSpecializedAdapterINS25_15DefaultEpilogueIiNS5_IJSB_llEEES29_NS24_6thread17LinearCombinationIiLi1EiiLNS2A_9ScaleType4KindE0ELNS_15FloatRoundStyleE2EiEENS1_15EpilogueDefaultEEEEEvvEEEEvNT_6ParamsE,"aw",@nobits
	.sectionflags	@""
	.align	16
	.zero		1024


//--------------------- .nv.shared.reserved.0     --------------------------
	.section	.nv.shared.reserved.0,"aw",@nobits
	.weak		__nv_reservedSMEM_offset_0_alias
	.size		__nv_reservedSMEM_offset_0_alias, 0, 0
	.other		__nv_reservedSMEM_offset_0_alias,@"STO_CUDA_RESERVED_SHARED STV_DEFAULT"
__nv_reservedSMEM_offset_0_alias:
	.zero		0


//--------------------- .nv.global                --------------------------
	.section	.nv.global,"aw",@nobits
.nv.global:
	.type		_ZN39_INTERNAL_1ca93a8c_4_k_cu_7851e751_31604cute1_E,@object
	.size		_ZN39_INTERNAL_1ca93a8c_4_k_cu_7851e751_31604cute1_E,(_ZN39_INTERNAL_1ca93a8c_4_k_cu_7851e751_31604cuda3std3__45__cpo6cbeginE - _ZN39_INTERNAL_1ca93a8c_4_k_cu_7851e751_31604cute1_E)
_ZN39_INTERNAL_1ca93a8c_4_k_cu_7851e751_31604cute1_E:
	.zero		1
	.type		_ZN39_INTERNAL_1ca93a8c_4_k_cu_7851e751_31604cuda3std3__45__cpo6cbeginE,@object
	.size		_ZN39_INTERNAL_1ca93a8c_4_k_cu_7851e751_31604cuda3std3__45__cpo6cbeginE,(_ZN39_INTERNAL_1ca93a8c_4_k_cu_7851e751_31604cuda3std3__48in_placeE - _ZN39_INTERNAL_1ca93a8c_4_k_cu_7851e751_31604cuda3std3__45__cpo6cbeginE)
_ZN39_INTERNAL_1ca93a8c_4_k_cu_7851e751_31604cuda3std3__45__cpo6cbeginE:
	.zero		1
	.type		_ZN39_INTERNAL_1ca93a8c_4_k_cu_7851e751_31604cuda3std3__48in_placeE,@object
	.size		_ZN39_INTERNAL_1ca93a8c_4_k_cu_7851e751_31604cuda3std3__48in_placeE,(_ZN39_INTERNAL_1ca93a8c_4_k_cu_7851e751_31604cuda3std6ranges3__45__cpo9iter_moveE - _ZN39_INTERNAL_1ca93a8c_4_k_cu_7851e751_31604cuda3std3__48in_placeE)
_ZN39_INTERNAL_1ca93a8c_4_k_cu_7851e751_31604cuda3std3__48in_placeE:
	.zero		1
	.type		_ZN39_INTERNAL_1ca93a8c_4_k_cu_7851e751_31604cuda3std6ranges3__45__cpo9iter_moveE,@object
	.size		_ZN39_INTERNAL_1ca93a8c_4_k_cu_7851e751_31604cuda3std6ranges3__45__cpo9iter_moveE,(_ZN39_INTERNAL_1ca93a8c_4_k_cu_7851e751_31604cuda3std3__45__cpo5beginE - _ZN39_INTERNAL_1ca93a8c_4_k_cu_7851e751_31604cuda3std6ranges3__45__cpo9iter_moveE)
_ZN39_INTERNAL_1ca93a8c_4_k_cu_7851e751_31604cuda3std6ranges3__45__cpo9iter_moveE:
	.zero		1
	.type		_ZN39_INTERNAL_1ca93a8c_4_k_cu_7851e751_31604cuda3std3__45__cpo5beginE,@object
	.size		_ZN39_INTERNAL_1ca93a8c_4_k_cu_7851e751_31604cuda3std3__45__cpo5beginE,(_ZN39_INTERNAL_1ca93a8c_4_k_cu_7851e751_31604cuda3std3__441_GLOBAL__N__1ca93a8c_4_k_cu_7851e751_31606ignoreE - _ZN39_INTERNAL_1ca93a8c_4_k_cu_7851e751_31604cuda3std3__45__cpo5beginE)
_ZN39_INTERNAL_1ca93a8c_4_k_cu_7851e751_31604cuda3std3__45__cpo5beginE:
	.zero		1
	.type		_ZN39_INTERNAL_1ca93a8c_4_k_cu_7851e751_31604cuda3std3__441_GLOBAL__N__1ca93a8c_4_k_cu_7851e751_31606ignoreE,@object
	.size		_ZN39_INTERNAL_1ca93a8c_4_k_cu_7851e751_31604cuda3std3__441_GLOBAL__N__1ca93a8c_4_k_cu_7851e751_31606ignoreE,(_ZN39_INTERNAL_1ca93a8c_4_k_cu_7851e751_31604cute7productE - _ZN39_INTERNAL_1ca93a8c_4_k_cu_7851e751_31604cuda3std3__441_GLOBAL__N__1ca93a8c_4_k_cu_7851e751_31606ignoreE)
_ZN39_INTERNAL_1ca93a8c_4_k_cu_7851e751_31604cuda3std3__441_GLOBAL__N__1ca93a8c_4_k_cu_7851e751_31606ignoreE:
	.zero		1
	.type		_ZN39_INTERNAL_1ca93a8c_4_k_cu_7851e751_31604cute7productE,@object
	.size		_ZN39_INTERNAL_1ca93a8c_4_k_cu_7851e751_31604cute7productE,(_ZN39_INTERNAL_1ca93a8c_4_k_cu_7851e751_31604cuda3std3__45__cpo3endE - _ZN39_INTERNAL_1ca93a8c_4_k_cu_7851e751_31604cute7productE)
_ZN39_INTERNAL_1ca93a8c_4_k_cu_7851e751_31604cute7productE:
	.zero		1
	.type		_ZN39_INTERNAL_1ca93a8c_4_k_cu_7851e751_31604cuda3std3__45__cpo3endE,@object
	.size		_ZN39_INTERNAL_1ca93a8c_4_k_cu_7851e751_31604cuda3std3__45__cpo3endE,(_ZN39_INTERNAL_1ca93a8c_4_k_cu_7851e751_31604cuda3std3__419piecewise_constructE - _ZN39_INTERNAL_1ca93a8c_4_k_cu_7851e751_31604cuda3std3__45__cpo3endE)
_ZN39_INTERNAL_1ca93a8c_4_k_cu_7851e751_31604cuda3std3__45__cpo3endE:
	.zero		1
	.type		_ZN39_INTERNAL_1ca93a8c_4_k_cu_7851e751_31604cuda3std3__419piecewise_constructE,@object
	.size		_ZN39_INTERNAL_1ca93a8c_4_k_cu_7851e751_31604cuda3std3__419piecewise_constructE,(_ZN39_INTERNAL_1ca93a8c_4_k_cu_7851e751_31604cuda3std3__45__cpo4cendE - _ZN39_INTERNAL_1ca93a8c_4_k_cu_7851e751_31604cuda3std3__419piecewise_constructE)
_ZN39_INTERNAL_1ca93a8c_4_k_cu_7851e751_31604cuda3std3__419piecewise_constructE:
	.zero		1
	.type		_ZN39_INTERNAL_1ca93a8c_4_k_cu_7851e751_31604cuda3std3__45__cpo4cendE,@object
	.size		_ZN39_INTERNAL_1ca93a8c_4_k_cu_7851e751_31604cuda3std3__45__cpo4cendE,(_ZN39_INTERNAL_1ca93a8c_4_k_cu_7851e751_31604cuda3std6ranges3__45__cpo4swapE - _ZN39_INTERNAL_1ca93a8c_4_k_cu_7851e751_31604cuda3std3__45__cpo4cendE)
_ZN39_INTERNAL_1ca93a8c_4_k_cu_7851e751_31604cuda3std3__45__cpo4cendE:
	.zero		1
	.type		_ZN39_INTERNAL_1ca93a8c_4_k_cu_7851e751_31604cuda3std6ranges3__45__cpo4swapE,@object
	.size		_ZN39_INTERNAL_1ca93a8c_4_k_cu_7851e751_31604cuda3std6ranges3__45__cpo4swapE,(.L_7 - _ZN39_INTERNAL_1ca93a8c_4_k_cu_7851e751_31604cuda3std6ranges3__45__cpo4swapE)
_ZN39_INTERNAL_1ca93a8c_4_k_cu_7851e751_31604cuda3std6ranges3__45__cpo4swapE:
	.zero		1
.L_7:


//--------------------- .nv.constant0._ZN7cutlass13device_kernelINS_4gemm6kernel13GemmUniversalIN4cute5tupleIJiiiiEEENS1_10collective13CollectiveMmaINS1_40MainloopSm90TmaGmmaWarpSpecializedSparseILi6ENS5_IJNS4_1CILi1EEENSA_ILi2EEESB_EEENS1_32KernelTmaWarpSpecializedPingpongEEENS5_IJNSA_ILi64EEENSA_ILi256EEENSA_ILi128EEEEEEaNS5_IJNS4_6LayoutINS5_IJiNS5_IJSC_iEEEiEEENS5_IJlNS5_IJSB_SC_EEElEEEEENSK_INS5_IJNS5_IJSG_iEEENS5_IJSI_iEEEiEEENS5_IJNS5_IJSI_NSA_ILi8192EEEEEENS5_IJSB_lEEElEEEEEEEEaNS5_IJlSB_lEEENS4_8TiledMMAINS4_8MMA_AtomIJNS4_4SM904GMMA6SPARSE28GMMA_64x256x64_S32S8S8_SS_TNILNS13_9SparseSelE0EEEEEENSK_INS5_IJSB_SB_SB_EEENS5_IJNSA_ILi0EEES1A_S1A_EEEEENS5_IJNS4_10UnderscoreES1D_S1D_EEEEENS4_23SM90_TMA_LOAD_MULTICASTENS4_14ComposedLayoutINS4_7SwizzleILi2ELi4ELi3EEENS4_25smem_sparse_ptr_flag_bitsILi2ELi8EEENSK_INS5_IJNS5_IJSB_NSA_ILi8EEEEEENS5_IJSC_SG_EEEEEENS5_IJNS5_IJS1A_SI_EEESN_EEEEEEEvNS4_8identityENS4_13SM90_TMA_LOADENS1H_INS1I_ILi3ELi4ELi3EEENS4_18smem_ptr_flag_bitsILi8EEENSK_INS5_IJS1M_SI_EEENS5_IJSI_SB_EEEEEEEvS1U_EENS_8epilogue10collective6detail29Sm90TmaWarpSpecializedAdapterINS25_15DefaultEpilogueIiNS5_IJSB_llEEES29_NS24_6thread17LinearCombinationIiLi1EiiLNS2A_9ScaleType4KindE0ELNS_15FloatRoundStyleE2EiEENS1_15EpilogueDefaultEEEEEvvEEEEvNT_6ParamsE --------------------------
	.section	.nv.constant0._ZN7cutlass13device_kernelINS_4gemm6kernel13GemmUniversalIN4cute5tupleIJiiiiEEENS1_10collective13CollectiveMmaINS1_40MainloopSm90TmaGmmaWarpSpecializedSparseILi6ENS5_IJNS4_1CILi1EEENSA_ILi2EEESB_EEENS1_32KernelTmaWarpSpecializedPingpongEEENS5_IJNSA_ILi64EEENSA_ILi256EEENSA_ILi128EEEEEEaNS5_IJNS4_6LayoutINS5_IJiNS5_IJSC_iEEEiEEENS5_IJlNS5_IJSB_SC_EEElEEEEENSK_INS5_IJNS5_IJSG_iEEENS5_IJSI_iEEEiEEENS5_IJNS5_IJSI_NSA_ILi8192EEEEEENS5_IJSB_lEEElEEEEEEEEaNS5_IJlSB_lEEENS4_8TiledMMAINS4_8MMA_AtomIJNS4_4SM904GMMA6SPARSE28GMMA_64x256x64_S32S8S8_SS_TNILNS13_9SparseSelE0EEEEEENSK_INS5_IJSB_SB_SB_EEENS5_IJNSA_ILi0EEES1A_S1A_EEEEENS5_IJNS4_10UnderscoreES1D_S1D_EEEEENS4_23SM90_TMA_LOAD_MULTICASTENS4_14ComposedLayoutINS4_7SwizzleILi2ELi4ELi3EEENS4_25smem_sparse_ptr_flag_bitsILi2ELi8EEENSK_INS5_IJNS5_IJSB_NSA_ILi8EEEEEENS5_IJSC_SG_EEEEEENS5_IJNS5_IJS1A_SI_EEESN_EEEEEEEvNS4_8identityENS4_13SM90_TMA_LOADENS1H_INS1I_ILi3ELi4ELi3EEENS4_18smem_ptr_flag_bitsILi8EEENSK_INS5_IJS1M_SI_EEENS5_IJSI_SB_EEEEEEEvS1U_EENS_8epilogue10collective6detail29Sm90TmaWarpSpecializedAdapterINS25_15DefaultEpilogueIiNS5_IJSB_llEEES29_NS24_6thread17LinearCombinationIiLi1EiiLNS2A_9ScaleType4KindE0ELNS_15FloatRoundStyleE2EiEENS1_15EpilogueDefaultEEEEEvvEEEEvNT_6ParamsE,"a",@progbits
	.sectionflags	@""
	.align	4
.nv.constant0._ZN7cutlass13device_kernelINS_4gemm6kernel13GemmUniversalIN4cute5tupleIJiiiiEEENS1_10collective13CollectiveMmaINS1_40MainloopSm90TmaGmmaWarpSpecializedSparseILi6ENS5_IJNS4_1CILi1EEENSA_ILi2EEESB_EEENS1_32KernelTmaWarpSpecializedPingpongEEENS5_IJNSA_ILi64EEENSA_ILi256EEENSA_ILi128EEEEEEaNS5_IJNS4_6LayoutINS5_IJiNS5_IJSC_iEEEiEEENS5_IJlNS5_IJSB_SC_EEElEEEEENSK_INS5_IJNS5_IJSG_iEEENS5_IJSI_iEEEiEEENS5_IJNS5_IJSI_NSA_ILi8192EEEEEENS5_IJSB_lEEElEEEEEEEEaNS5_IJlSB_lEEENS4_8TiledMMAINS4_8MMA_AtomIJNS4_4SM904GMMA6SPARSE28GMMA_64x256x64_S32S8S8_SS_TNILNS13_9SparseSelE0EEEEEENSK_INS5_IJSB_SB_SB_EEENS5_IJNSA_ILi0EEES1A_S1A_EEEEENS5_IJNS4_10UnderscoreES1D_S1D_EEEEENS4_23SM90_TMA_LOAD_MULTICASTENS4_14ComposedLayoutINS4_7SwizzleILi2ELi4ELi3EEENS4_25smem_sparse_ptr_flag_bitsILi2ELi8EEENSK_INS5_IJNS5_IJSB_NSA_ILi8EEEEEENS5_IJSC_SG_EEEEEENS5_IJNS5_IJS1A_SI_EEESN_EEEEEEEvNS4_8identityENS4_13SM90_TMA_LOADENS1H_INS1I_ILi3ELi4ELi3EEENS4_18smem_ptr_flag_bitsILi8EEENSK_INS5_IJS1M_SI_EEENS5_IJSI_SB_EEEEEEEvS1U_EENS_8epilogue10collective6detail29Sm90TmaWarpSpecializedAdapterINS25_15DefaultEpilogueIiNS5_IJSB_llEEES29_NS24_6thread17LinearCombinationIiLi1EiiLNS2A_9ScaleType4KindE0ELNS_15FloatRoundStyleE2EiEENS1_15EpilogueDefaultEEEEEvvEEEEvNT_6ParamsE:
	.zero		1920


//--------------------- SYMBOLS --------------------------

	.type		.nv.reservedSmem.offset0,@object
	.size		.nv.reservedSmem.offset0,0x4
